	.target	sm_100a

	.elftype	@"ET_EXEC"


//--------------------- .note.nv.tkinfo           --------------------------
	.section	.note.nv.tkinfo,"",@"SHT_NOTE"
	.sectionflags	@"SHF_NOTE_NV_TKINFO"
	.tkinfo
        /*0018*/ 	.word	0x00000002
        /*0030*/ 	.string	""
        /*0030*/ 	.string	"ptxas"
        /*0030*/ 	.string	"Cuda compilation tools, release 13.0, V13.0.88"
        /*0030*/ 	.string	"Build cuda_13.0.r13.0/compiler.36424714_0"
        /*0030*/ 	.string	"-arch sm_100a -m 64 "



//--------------------- .note.nv.cuinfo           --------------------------
	.section	.note.nv.cuinfo,"",@"SHT_NOTE"
	.sectionflags	@"SHF_NOTE_NV_CUINFO"
        /*0018*/ 	.short	0x0002
        /*001a*/ 	.short	0x0064
        /*001c*/ 	.short	0x0082
	.zero		2


//--------------------- .nv.info                  --------------------------
	.section	.nv.info,"",@"SHT_CUDA_INFO"
	.align	4


	//----- nvinfo : EIATTR_REGCOUNT
	.align		4
        /*0000*/ 	.byte	0x04, 0x2f
        /*0002*/ 	.short	(.L_19 - .L_18)
	.align		4
.L_18:
        /*0004*/ 	.word	index@(_ZN7cutlass13device_kernelINS_4conv6kernel13ConvUniversalINS1_16ConvProblemShapeILNS1_8OperatorE2ELi3EEENS1_10collective14CollectiveConvINS1_47MainloopSm100TmaUmmaWarpSpecializedImplicitGemmILS5_2ELi13ELi3ELi1ELi2EN4cute5tupleIJNSA_1CILi1EEESD_SD_EEEEENSB_IJNSC_ILi64EEENSB_IJSG_EEESH_EEENS_6half_tESJ_NSA_8TiledMMAINSA_8MMA_AtomIJNSA_20SM100_MMA_F16BF16_SSISJ_SJ_fLi64ELi64ELNSA_4UMMA5MajorE1ELSO_1ELNSN_7ScaleInE0ELSP_0EEEEEENSA_6LayoutISE_NSB_IJNSC_ILi0EEEST_ST_EEEEENSB_IJNSA_10UnderscoreESW_SW_EEEEENS7_6detail27Sm100ImplicitGemmTileTraitsINSA_13SM90_TMA_LOADENSA_14ComposedLayoutINSA_7SwizzleILi3ELi4ELi3EEENSA_18smem_ptr_flag_bitsILi16EEENSS_INSB_IJSG_NSC_ILi8EEEEEENSB_IJSD_SG_EEEEEEEvEENS10_INSA_20SM90_TMA_LOAD_IM2COLES1B_vEEEENS_8epilogue10collective18CollectiveEpilogueINS1G_23Sm100TmaWarpSpecializedILi3ELi2ELi16ELb1ELb0EEEJSI_NSB_IJNSS_ISG_SD_EENSS_INSC_ILi32EEESD_EEEEESJ_NSB_IJlNSB_IJSD_lllEEEST_EEESJ_S1Q_NS1G_6fusion15FusionCallbacksIS1K_NS1R_17LinearCombinationISJ_fSJ_fLNS_15FloatRoundStyleE2EEESI_S1O_JEEENSA_5SM1004TMEM4LOAD26SM100_TMEM_LOAD_16dp256b4xES11_NS12_INS13_ILi2ELi4ELi3EEES16_NSS_INSB_IJS17_S1M_EEENSB_IJS1M_SD_EEEEEEENSA_17SM75_U32x4_LDSM_NENSA_14SM90_TMA_STOREES25_NSA_17SM90_U32x4_STSM_NENSA_39AutoVectorizingCopyWithAssumedAlignmentILi128EEEEEEvvEEEEvNT_6ParamsE)
        /*0008*/ 	.word	0x00000049


	//----- nvinfo : EIATTR_FRAME_SIZE
	.align		4
.L_19:
        /*000c*/ 	.byte	0x04, 0x11
        /*000e*/ 	.short	(.L_21 - .L_20)
	.align		4
.L_20:
        /*0010*/ 	.word	index@($__internal_2_$__cuda_sm10x_tcgen05_guardrail_trap_unallocated_columns_being_dealloced)
        /*0014*/ 	.word	0x00000008


	//----- nvinfo : EIATTR_FRAME_SIZE
	.align		4
.L_21:
        /*0018*/ 	.byte	0x04, 0x11
        /*001a*/ 	.short	(.L_23 - .L_22)
	.align		4
.L_22:
        /*001c*/ 	.word	index@($__internal_1_$__cuda_sm10x_tcgen05_guardrail_trap_phase_invalid_during_alloc)
        /*0020*/ 	.word	0x00000008


	//----- nvinfo : EIATTR_FRAME_SIZE
	.align		4
.L_23:
        /*0024*/ 	.byte	0x04, 0x11
        /*0026*/ 	.short	(.L_25 - .L_24)
	.align		4
.L_24:
        /*0028*/ 	.word	index@($__internal_0_$__cuda_sm10x_tcgen05_guardrail_trap_col_being_dealloced_not_returned_by_alloc)
        /*002c*/ 	.word	0x00000008


	//----- nvinfo : EIATTR_FRAME_SIZE
	.align		4
.L_25:
        /*0030*/ 	.byte	0x04, 0x11
        /*0032*/ 	.short	(.L_27 - .L_26)
	.align		4
.L_26:
        /*0034*/ 	.word	index@(_ZN7cutlass13device_kernelINS_4conv6kernel13ConvUniversalINS1_16ConvProblemShapeILNS1_8OperatorE2ELi3EEENS1_10collective14CollectiveConvINS1_47MainloopSm100TmaUmmaWarpSpecializedImplicitGemmILS5_2ELi13ELi3ELi1ELi2EN4cute5tupleIJNSA_1CILi1EEESD_SD_EEEEENSB_IJNSC_ILi64EEENSB_IJSG_EEESH_EEENS_6half_tESJ_NSA_8TiledMMAINSA_8MMA_AtomIJNSA_20SM100_MMA_F16BF16_SSISJ_SJ_fLi64ELi64ELNSA_4UMMA5MajorE1ELSO_1ELNSN_7ScaleInE0ELSP_0EEEEEENSA_6LayoutISE_NSB_IJNSC_ILi0EEEST_ST_EEEEENSB_IJNSA_10UnderscoreESW_SW_EEEEENS7_6detail27Sm100ImplicitGemmTileTraitsINSA_13SM90_TMA_LOADENSA_14ComposedLayoutINSA_7SwizzleILi3ELi4ELi3EEENSA_18smem_ptr_flag_bitsILi16EEENSS_INSB_IJSG_NSC_ILi8EEEEEENSB_IJSD_SG_EEEEEEEvEENS10_INSA_20SM90_TMA_LOAD_IM2COLES1B_vEEEENS_8epilogue10collective18CollectiveEpilogueINS1G_23Sm100TmaWarpSpecializedILi3ELi2ELi16ELb1ELb0EEEJSI_NSB_IJNSS_ISG_SD_EENSS_INSC_ILi32EEESD_EEEEESJ_NSB_IJlNSB_IJSD_lllEEEST_EEESJ_S1Q_NS1G_6fusion15FusionCallbacksIS1K_NS1R_17LinearCombinationISJ_fSJ_fLNS_15FloatRoundStyleE2EEESI_S1O_JEEENSA_5SM1004TMEM4LOAD26SM100_TMEM_LOAD_16dp256b4xES11_NS12_INS13_ILi2ELi4ELi3EEES16_NSS_INSB_IJS17_S1M_EEENSB_IJS1M_SD_EEEEEEENSA_17SM75_U32x4_LDSM_NENSA_14SM90_TMA_STOREES25_NSA_17SM90_U32x4_STSM_NENSA_39AutoVectorizingCopyWithAssumedAlignmentILi128EEEEEEvvEEEEvNT_6ParamsE)
        /*0038*/ 	.word	0x00000008


	//----- nvinfo : EIATTR_MIN_STACK_SIZE
	.align		4
.L_27:
        /*003c*/ 	.byte	0x04, 0x12
        /*003e*/ 	.short	(.L_29 - .L_28)
	.align		4
.L_28:
        /*0040*/ 	.word	index@(_ZN7cutlass13device_kernelINS_4conv6kernel13ConvUniversalINS1_16ConvProblemShapeILNS1_8OperatorE2ELi3EEENS1_10collective14CollectiveConvINS1_47MainloopSm100TmaUmmaWarpSpecializedImplicitGemmILS5_2ELi13ELi3ELi1ELi2EN4cute5tupleIJNSA_1CILi1EEESD_SD_EEEEENSB_IJNSC_ILi64EEENSB_IJSG_EEESH_EEENS_6half_tESJ_NSA_8TiledMMAINSA_8MMA_AtomIJNSA_20SM100_MMA_F16BF16_SSISJ_SJ_fLi64ELi64ELNSA_4UMMA5MajorE1ELSO_1ELNSN_7ScaleInE0ELSP_0EEEEEENSA_6LayoutISE_NSB_IJNSC_ILi0EEEST_ST_EEEEENSB_IJNSA_10UnderscoreESW_SW_EEEEENS7_6detail27Sm100ImplicitGemmTileTraitsINSA_13SM90_TMA_LOADENSA_14ComposedLayoutINSA_7SwizzleILi3ELi4ELi3EEENSA_18smem_ptr_flag_bitsILi16EEENSS_INSB_IJSG_NSC_ILi8EEEEEENSB_IJSD_SG_EEEEEEEvEENS10_INSA_20SM90_TMA_LOAD_IM2COLES1B_vEEEENS_8epilogue10collective18CollectiveEpilogueINS1G_23Sm100TmaWarpSpecializedILi3ELi2ELi16ELb1ELb0EEEJSI_NSB_IJNSS_ISG_SD_EENSS_INSC_ILi32EEESD_EEEEESJ_NSB_IJlNSB_IJSD_lllEEEST_EEESJ_S1Q_NS1G_6fusion15FusionCallbacksIS1K_NS1R_17LinearCombinationISJ_fSJ_fLNS_15FloatRoundStyleE2EEESI_S1O_JEEENSA_5SM1004TMEM4LOAD26SM100_TMEM_LOAD_16dp256b4xES11_NS12_INS13_ILi2ELi4ELi3EEES16_NSS_INSB_IJS17_S1M_EEENSB_IJS1M_SD_EEEEEEENSA_17SM75_U32x4_LDSM_NENSA_14SM90_TMA_STOREES25_NSA_17SM90_U32x4_STSM_NENSA_39AutoVectorizingCopyWithAssumedAlignmentILi128EEEEEEvvEEEEvNT_6ParamsE)
        /*0044*/ 	.word	0x00000008
.L_29:


//--------------------- .nv.compat                --------------------------
	.section	.nv.compat,"",@"SHT_CUDA_COMPAT_INFO"
	.align	4
        /*0000*/ 	.byte	0x02, 0x09, 0x01, 0x00, 0x02, 0x02, 0x02, 0x00, 0x02, 0x05, 0x05, 0x00, 0x03, 0x07, 0x01, 0x01
        /*0010*/ 	.byte	0x02, 0x03, 0x01, 0x00, 0x02, 0x06, 0x01, 0x00, 0x04, 0x0b, 0x08, 0x00, 0x09, 0x00, 0x00, 0x00
        /*0020*/ 	.byte	0x00, 0x00, 0x00, 0x00


//--------------------- .nv.info._ZN7cutlass13device_kernelINS_4conv6kernel13ConvUniversalINS1_16ConvProblemShapeILNS1_8OperatorE2ELi3EEENS1_10collective14CollectiveConvINS1_47MainloopSm100TmaUmmaWarpSpecializedImplicitGemmILS5_2ELi13ELi3ELi1ELi2EN4cute5tupleIJNSA_1CILi1EEESD_SD_EEEEENSB_IJNSC_ILi64EEENSB_IJSG_EEESH_EEENS_6half_tESJ_NSA_8TiledMMAINSA_8MMA_AtomIJNSA_20SM100_MMA_F16BF16_SSISJ_SJ_fLi64ELi64ELNSA_4UMMA5MajorE1ELSO_1ELNSN_7ScaleInE0ELSP_0EEEEEENSA_6LayoutISE_NSB_IJNSC_ILi0EEEST_ST_EEEEENSB_IJNSA_10UnderscoreESW_SW_EEEEENS7_6detail27Sm100ImplicitGemmTileTraitsINSA_13SM90_TMA_LOADENSA_14ComposedLayoutINSA_7SwizzleILi3ELi4ELi3EEENSA_18smem_ptr_flag_bitsILi16EEENSS_INSB_IJSG_NSC_ILi8EEEEEENSB_IJSD_SG_EEEEEEEvEENS10_INSA_20SM90_TMA_LOAD_IM2COLES1B_vEEEENS_8epilogue10collective18CollectiveEpilogueINS1G_23Sm100TmaWarpSpecializedILi3ELi2ELi16ELb1ELb0EEEJSI_NSB_IJNSS_ISG_SD_EENSS_INSC_ILi32EEESD_EEEEESJ_NSB_IJlNSB_IJSD_lllEEEST_EEESJ_S1Q_NS1G_6fusion15FusionCallbacksIS1K_NS1R_17LinearCombinationISJ_fSJ_fLNS_15FloatRoundStyleE2EEESI_S1O_JEEENSA_5SM1004TMEM4LOAD26SM100_TMEM_LOAD_16dp256b4xES11_NS12_INS13_ILi2ELi4ELi3EEES16_NSS_INSB_IJS17_S1M_EEENSB_IJS1M_SD_EEEEEEENSA_17SM75_U32x4_LDSM_NENSA_14SM90_TMA_STOREES25_NSA_17SM90_U32x4_STSM_NENSA_39AutoVectorizingCopyWithAssumedAlignmentILi128EEEEEEvvEEEEvNT_6ParamsE --------------------------
	.section	.nv.info._ZN7cutlass13device_kernelINS_4conv6kernel13ConvUniversalINS1_16ConvProblemShapeILNS1_8OperatorE2ELi3EEENS1_10collective14CollectiveConvINS1_47MainloopSm100TmaUmmaWarpSpecializedImplicitGemmILS5_2ELi13ELi3ELi1ELi2EN4cute5tupleIJNSA_1CILi1EEESD_SD_EEEEENSB_IJNSC_ILi64EEENSB_IJSG_EEESH_EEENS_6half_tESJ_NSA_8TiledMMAINSA_8MMA_AtomIJNSA_20SM100_MMA_F16BF16_SSISJ_SJ_fLi64ELi64ELNSA_4UMMA5MajorE1ELSO_1ELNSN_7ScaleInE0ELSP_0EEEEEENSA_6LayoutISE_NSB_IJNSC_ILi0EEEST_ST_EEEEENSB_IJNSA_10UnderscoreESW_SW_EEEEENS7_6detail27Sm100ImplicitGemmTileTraitsINSA_13SM90_TMA_LOADENSA_14ComposedLayoutINSA_7SwizzleILi3ELi4ELi3EEENSA_18smem_ptr_flag_bitsILi16EEENSS_INSB_IJSG_NSC_ILi8EEEEEENSB_IJSD_SG_EEEEEEEvEENS10_INSA_20SM90_TMA_LOAD_IM2COLES1B_vEEEENS_8epilogue10collective18CollectiveEpilogueINS1G_23Sm100TmaWarpSpecializedILi3ELi2ELi16ELb1ELb0EEEJSI_NSB_IJNSS_ISG_SD_EENSS_INSC_ILi32EEESD_EEEEESJ_NSB_IJlNSB_IJSD_lllEEEST_EEESJ_S1Q_NS1G_6fusion15FusionCallbacksIS1K_NS1R_17LinearCombinationISJ_fSJ_fLNS_15FloatRoundStyleE2EEESI_S1O_JEEENSA_5SM1004TMEM4LOAD26SM100_TMEM_LOAD_16dp256b4xES11_NS12_INS13_ILi2ELi4ELi3EEES16_NSS_INSB_IJS17_S1M_EEENSB_IJS1M_SD_EEEEEEENSA_17SM75_U32x4_LDSM_NENSA_14SM90_TMA_STOREES25_NSA_17SM90_U32x4_STSM_NENSA_39AutoVectorizingCopyWithAssumedAlignmentILi128EEEEEEvvEEEEvNT_6ParamsE,"",@"SHT_CUDA_INFO"
	.sectionflags	@""
	.align	4


	//----- nvinfo : EIATTR_CUDA_API_VERSION
	.align		4
        /*0000*/ 	.byte	0x04, 0x37
        /*0002*/ 	.short	(.L_31 - .L_30)
.L_30:
        /*0004*/ 	.word	0x00000082


	//----- nvinfo : EIATTR_KPARAM_INFO
	.align		4
.L_31:
        /*0008*/ 	.byte	0x04, 0x17
        /*000a*/ 	.short	(.L_33 - .L_32)
.L_32:
        /*000c*/ 	.word	0x00000000
        /*0010*/ 	.short	0x0000
        /*0012*/ 	.short	0x0000
        /*0014*/ 	.byte	0x00, 0xf0, 0x01, 0x24


	//----- nvinfo : EIATTR_AT_ENTRY_FRAGMENTS
	.align		4
.L_33:
        /*0018*/ 	.byte	0x04, 0x4f
        /*001a*/ 	.short	(.L_35 - .L_34)


	//   ....[0]....
.L_34:
        /*001c*/ 	.word	0x00000006


	//----- nvinfo : EIATTR_RESERVED_SMEM_USED
	.align		4
.L_35:
        /*0020*/ 	.byte	0x01, 0x41
	.zero		2


	//----- nvinfo : EIATTR_SPARSE_MMA_MASK
	.align		4
        /*0024*/ 	.byte	0x03, 0x50
        /*0026*/ 	.short	0x0000


	//----- nvinfo : EIATTR_TCGEN05_1CTA_USED
	.align		4
        /*0028*/ 	.byte	0x01, 0x51
	.zero		2


	//----- nvinfo : EIATTR_MAXREG_COUNT
	.align		4
        /*002c*/ 	.byte	0x03, 0x1b
        /*002e*/ 	.short	0x00ff


	//----- nvinfo : EIATTR_NUM_BARRIERS
	.align		4
        /*0030*/ 	.byte	0x02, 0x4c
        /*0032*/ 	.byte	0x07
	.zero		1


	//----- nvinfo : EIATTR_EXTERNS
	.align		4
        /*0034*/ 	.byte	0x04, 0x0f
        /*0036*/ 	.short	(.L_37 - .L_36)


	//   ....[0]....
	.align		4
.L_36:
        /*0038*/ 	.word	index@(__assertfail)


	//----- nvinfo : EIATTR_MERCURY_ISA_VERSION
	.align		4
.L_37:
        /*003c*/ 	.byte	0x03, 0x5f
        /*003e*/ 	.short	0x0101


	//----- nvinfo : EIATTR_INT_WARP_WIDE_INSTR_OFFSETS
	.align		4
        /*0040*/ 	.byte	0x04, 0x31
        /*0042*/ 	.short	(.L_39 - .L_38)


	//   ....[0]....
.L_38:
        /*0044*/ 	.word	0x00004690


	//   ....[1]....
        /*0048*/ 	.word	0x000046b0


	//   ....[2]....
        /*004c*/ 	.word	0x000046e0


	//   ....[3]....
        /*0050*/ 	.word	0x00005890


	//   ....[4]....
        /*0054*/ 	.word	0x00005980


	//   ....[5]....
        /*0058*/ 	.word	0x00005ae0


	//   ....[6]....
        /*005c*/ 	.word	0x00005bb0


	//----- nvinfo : EIATTR_COOP_GROUP_MASK_REGIDS
	.align		4
.L_39:
        /*0060*/ 	.byte	0x04, 0x29
        /*0062*/ 	.short	(.L_41 - .L_40)


	//   ....[0]....
.L_40:
        /*0064*/ 	.word	0xffffffff


	//   ....[1]....
        /*0068*/ 	.word	0xffffffff


	//   ....[2]....
        /*006c*/ 	.word	0xffffffff


	//   ....[3]....
        /*0070*/ 	.word	0xffffffff


	//   ....[4]....
        /*0074*/ 	.word	0xffffffff


	//   ....[5]....
        /*0078*/ 	.word	0xffffffff


	//   ....[6]....
        /*007c*/ 	.word	0xffffffff


	//   ....[7]....
        /*0080*/ 	.word	0xffffffff


	//   ....[8]....
        /*0084*/ 	.word	0xffffffff


	//   ....[9]....
        /*0088*/ 	.word	0xffffffff


	//   ....[10]....
        /*008c*/ 	.word	0xffffffff


	//   ....[11]....
        /*0090*/ 	.word	0xffffffff


	//----- nvinfo : EIATTR_COOP_GROUP_INSTR_OFFSETS
	.align		4
.L_41:
        /*0094*/ 	.byte	0x04, 0x28
        /*0096*/ 	.short	(.L_43 - .L_42)


	//   ....[0]....
.L_42:
        /*0098*/ 	.word	0x00000090


	//   ....[1]....
        /*009c*/ 	.word	0x00000520


	//   ....[2]....
        /*00a0*/ 	.word	0x000007e0


	//   ....[3]....
        /*00a4*/ 	.word	0x00000960


	//   ....[4]....
        /*00a8*/ 	.word	0x00000a60


	//   ....[5]....
        /*00ac*/ 	.word	0x00000bb0


	//   ....[6]....
        /*00b0*/ 	.word	0x00002810


	//   ....[7]....
        /*00b4*/ 	.word	0x00003a00


	//   ....[8]....
        /*00b8*/ 	.word	0x00003c10


	//   ....[9]....
        /*00bc*/ 	.word	0x00003c40


	//   ....[10]....
        /*00c0*/ 	.word	0x00004570


	//   ....[11]....
        /*00c4*/ 	.word	0x000047b0


	//----- nvinfo : EIATTR_VRC_CTA_INIT_COUNT
	.align		4
.L_43:
        /*00c8*/ 	.byte	0x02, 0x4a
        /*00ca*/ 	.byte	0x80
	.zero		1


	//----- nvinfo : EIATTR_SYSCALL_OFFSETS
	.align		4
        /*00cc*/ 	.byte	0x04, 0x46
        /*00ce*/ 	.short	(.L_45 - .L_44)


	//   ....[0]....
.L_44:
        /*00d0*/ 	.word	0x00006f40


	//   ....[1]....
        /*00d4*/ 	.word	0x00007030


	//   ....[2]....
        /*00d8*/ 	.word	0x00007790


	//   ....[3]....
        /*00dc*/ 	.word	0x00008100


	//----- nvinfo : EIATTR_MBARRIER_INSTR_OFFSETS
	.align		4
.L_45:
        /*00e0*/ 	.byte	0x04, 0x39
        /*00e2*/ 	.short	(.L_47 - .L_46)


	//   ....[0]....
.L_46:
        /*00e4*/ 	.word	0x00000620
        /*00e8*/ 	.word	0x000000ff
        /*00ec*/ 	.word	0x00000000
        /*00f0*/ 	.short	0x0100
        /*00f2*/ 	.byte	0x04
	.zero		1


	//   ....[1]....
        /*00f4*/ 	.word	0x00000630
        /*00f8*/ 	.word	0x000000ff
        /*00fc*/ 	.word	0x00000068
        /*0100*/ 	.short	0x0100
        /*0102*/ 	.byte	0x04
	.zero		1


	//   ....[2]....
        /*0104*/ 	.word	0x00000640
        /*0108*/ 	.word	0x000000ff
        /*010c*/ 	.word	0x00000008
        /*0110*/ 	.short	0x0100
        /*0112*/ 	.byte	0x04
	.zero		1


	//   ....[3]....
        /*0114*/ 	.word	0x00000650
        /*0118*/ 	.word	0x000000ff
        /*011c*/ 	.word	0x00000070
        /*0120*/ 	.short	0x0100
        /*0122*/ 	.byte	0x04
	.zero		1


	//   ....[4]....
        /*0124*/ 	.word	0x00000660
        /*0128*/ 	.word	0x000000ff
        /*012c*/ 	.word	0x00000010
        /*0130*/ 	.short	0x0100
        /*0132*/ 	.byte	0x04
	.zero		1


	//   ....[5]....
        /*0134*/ 	.word	0x00000670
        /*0138*/ 	.word	0x000000ff
        /*013c*/ 	.word	0x00000078
        /*0140*/ 	.short	0x0100
        /*0142*/ 	.byte	0x04
	.zero		1


	//   ....[6]....
        /*0144*/ 	.word	0x00000680
        /*0148*/ 	.word	0x000000ff
        /*014c*/ 	.word	0x00000018
        /*0150*/ 	.short	0x0100
        /*0152*/ 	.byte	0x04
	.zero		1


	//   ....[7]....
        /*0154*/ 	.word	0x00000690
        /*0158*/ 	.word	0x000000ff
        /*015c*/ 	.word	0x00000080
        /*0160*/ 	.short	0x0100
        /*0162*/ 	.byte	0x04
	.zero		1


	//   ....[8]....
        /*0164*/ 	.word	0x000006a0
        /*0168*/ 	.word	0x000000ff
        /*016c*/ 	.word	0x00000020
        /*0170*/ 	.short	0x0100
        /*0172*/ 	.byte	0x04
	.zero		1


	//   ....[9]....
        /*0174*/ 	.word	0x000006b0
        /*0178*/ 	.word	0x000000ff
        /*017c*/ 	.word	0x00000088
        /*0180*/ 	.short	0x0100
        /*0182*/ 	.byte	0x04
	.zero		1


	//   ....[10]....
        /*0184*/ 	.word	0x000006c0
        /*0188*/ 	.word	0x000000ff
        /*018c*/ 	.word	0x00000028
        /*0190*/ 	.short	0x0100
        /*0192*/ 	.byte	0x04
	.zero		1


	//   ....[11]....
        /*0194*/ 	.word	0x000006d0
        /*0198*/ 	.word	0x000000ff
        /*019c*/ 	.word	0x00000090
        /*01a0*/ 	.short	0x0100
        /*01a2*/ 	.byte	0x04
	.zero		1


	//   ....[12]....
        /*01a4*/ 	.word	0x000006e0
        /*01a8*/ 	.word	0x000000ff
        /*01ac*/ 	.word	0x00000030
        /*01b0*/ 	.short	0x0100
        /*01b2*/ 	.byte	0x04
	.zero		1


	//   ....[13]....
        /*01b4*/ 	.word	0x000006f0
        /*01b8*/ 	.word	0x000000ff
        /*01bc*/ 	.word	0x00000098
        /*01c0*/ 	.short	0x0100
        /*01c2*/ 	.byte	0x04
	.zero		1


	//   ....[14]....
        /*01c4*/ 	.word	0x00000700
        /*01c8*/ 	.word	0x000000ff
        /*01cc*/ 	.word	0x00000038
        /*01d0*/ 	.short	0x0100
        /*01d2*/ 	.byte	0x04
	.zero		1


	//   ....[15]....
        /*01d4*/ 	.word	0x00000710
        /*01d8*/ 	.word	0x000000ff
        /*01dc*/ 	.word	0x000000a0
        /*01e0*/ 	.short	0x0100
        /*01e2*/ 	.byte	0x04
	.zero		1


	//   ....[16]....
        /*01e4*/ 	.word	0x00000720
        /*01e8*/ 	.word	0x000000ff
        /*01ec*/ 	.word	0x00000040
        /*01f0*/ 	.short	0x0100
        /*01f2*/ 	.byte	0x04
	.zero		1


	//   ....[17]....
        /*01f4*/ 	.word	0x00000730
        /*01f8*/ 	.word	0x000000ff
        /*01fc*/ 	.word	0x000000a8
        /*0200*/ 	.short	0x0100
        /*0202*/ 	.byte	0x04
	.zero		1


	//   ....[18]....
        /*0204*/ 	.word	0x00000740
        /*0208*/ 	.word	0x000000ff
        /*020c*/ 	.word	0x00000048
        /*0210*/ 	.short	0x0100
        /*0212*/ 	.byte	0x04
	.zero		1


	//   ....[19]....
        /*0214*/ 	.word	0x00000750
        /*0218*/ 	.word	0x000000ff
        /*021c*/ 	.word	0x000000b0
        /*0220*/ 	.short	0x0100
        /*0222*/ 	.byte	0x04
	.zero		1


	//   ....[20]....
        /*0224*/ 	.word	0x00000760
        /*0228*/ 	.word	0x000000ff
        /*022c*/ 	.word	0x00000050
        /*0230*/ 	.short	0x0100
        /*0232*/ 	.byte	0x04
	.zero		1


	//   ....[21]....
        /*0234*/ 	.word	0x00000770
        /*0238*/ 	.word	0x000000ff
        /*023c*/ 	.word	0x000000b8
        /*0240*/ 	.short	0x0100
        /*0242*/ 	.byte	0x04
	.zero		1


	//   ....[22]....
        /*0244*/ 	.word	0x00000780
        /*0248*/ 	.word	0x000000ff
        /*024c*/ 	.word	0x00000058
        /*0250*/ 	.short	0x0100
        /*0252*/ 	.byte	0x04
	.zero		1


	//   ....[23]....
        /*0254*/ 	.word	0x00000790
        /*0258*/ 	.word	0x000000ff
        /*025c*/ 	.word	0x000000c0
        /*0260*/ 	.short	0x0100
        /*0262*/ 	.byte	0x04
	.zero		1


	//   ....[24]....
        /*0264*/ 	.word	0x000007a0
        /*0268*/ 	.word	0x000000ff
        /*026c*/ 	.word	0x00000060
        /*0270*/ 	.short	0x0100
        /*0272*/ 	.byte	0x04
	.zero		1


	//   ....[25]....
        /*0274*/ 	.word	0x000007b0
        /*0278*/ 	.word	0x000000ff
        /*027c*/ 	.word	0x000000c8
        /*0280*/ 	.short	0x0100
        /*0282*/ 	.byte	0x04
	.zero		1


	//   ....[26]....
        /*0284*/ 	.word	0x000008f0
        /*0288*/ 	.word	0x000000ff
        /*028c*/ 	.word	0x000000d0
        /*0290*/ 	.short	0x0100
        /*0292*/ 	.byte	0x04
	.zero		1


	//   ....[27]....
        /*0294*/ 	.word	0x00000900
        /*0298*/ 	.word	0x000000ff
        /*029c*/ 	.word	0x000000e8
        /*02a0*/ 	.short	0x0100
        /*02a2*/ 	.byte	0x04
	.zero		1


	//   ....[28]....
        /*02a4*/ 	.word	0x00000910
        /*02a8*/ 	.word	0x000000ff
        /*02ac*/ 	.word	0x000000d8
        /*02b0*/ 	.short	0x0100
        /*02b2*/ 	.byte	0x04
	.zero		1


	//   ....[29]....
        /*02b4*/ 	.word	0x00000920
        /*02b8*/ 	.word	0x000000ff
        /*02bc*/ 	.word	0x000000f0
        /*02c0*/ 	.short	0x0100
        /*02c2*/ 	.byte	0x04
	.zero		1


	//   ....[30]....
        /*02c4*/ 	.word	0x00000930
        /*02c8*/ 	.word	0x000000ff
        /*02cc*/ 	.word	0x000000e0
        /*02d0*/ 	.short	0x0100
        /*02d2*/ 	.byte	0x04
	.zero		1


	//   ....[31]....
        /*02d4*/ 	.word	0x00000940
        /*02d8*/ 	.word	0x000000ff
        /*02dc*/ 	.word	0x000000f8
        /*02e0*/ 	.short	0x0100
        /*02e2*/ 	.byte	0x04
	.zero		1


	//   ....[32]....
        /*02e4*/ 	.word	0x00000a30
        /*02e8*/ 	.word	0x000000ff
        /*02ec*/ 	.word	0x00000100
        /*02f0*/ 	.short	0x0100
        /*02f2*/ 	.byte	0x06
	.zero		1


	//   ....[33]....
        /*02f4*/ 	.word	0x00000a40
        /*02f8*/ 	.word	0x000000ff
        /*02fc*/ 	.word	0x00000108
        /*0300*/ 	.short	0x0100
        /*0302*/ 	.byte	0x06
	.zero		1


	//   ....[34]....
        /*0304*/ 	.word	0x00000b80
        /*0308*/ 	.word	0x000000ff
        /*030c*/ 	.word	0x00000110
        /*0310*/ 	.short	0x0100
        /*0312*/ 	.byte	0x06
	.zero		1


	//   ....[35]....
        /*0314*/ 	.word	0x00000b90
        /*0318*/ 	.word	0x000000ff
        /*031c*/ 	.word	0x00000118
        /*0320*/ 	.short	0x0100
        /*0322*/ 	.byte	0x06
	.zero		1


	//   ....[36]....
        /*0324*/ 	.word	0x00000ce0
        /*0328*/ 	.word	0x000000ff
        /*032c*/ 	.word	0x00000120
        /*0330*/ 	.short	0x0100
        /*0332*/ 	.byte	0x04
	.zero		1


	//   ....[37]....
        /*0334*/ 	.word	0x00000cf0
        /*0338*/ 	.word	0x000000ff
        /*033c*/ 	.word	0x00000130
        /*0340*/ 	.short	0x0100
        /*0342*/ 	.byte	0x04
	.zero		1


	//   ....[38]....
        /*0344*/ 	.word	0x00000d00
        /*0348*/ 	.word	0x000000ff
        /*034c*/ 	.word	0x00000128
        /*0350*/ 	.short	0x0100
        /*0352*/ 	.byte	0x04
	.zero		1


	//   ....[39]....
        /*0354*/ 	.word	0x00000d10
        /*0358*/ 	.word	0x000000ff
        /*035c*/ 	.word	0x00000138
        /*0360*/ 	.short	0x0100
        /*0362*/ 	.byte	0x04
	.zero		1


	//   ....[40]....
        /*0364*/ 	.word	0x00001b10
        /*0368*/ 	.word	0x000000ff
        /*036c*/ 	.word	0x00000068
        /*0370*/ 	.short	0x010a
        /*0372*/ 	.byte	0x08
	.zero		1


	//   ....[41]....
        /*0374*/ 	.word	0x00001e90
        /*0378*/ 	.word	0x000000ff
        /*037c*/ 	.word	0x00000068
        /*0380*/ 	.short	0x010a
        /*0382*/ 	.byte	0x29
	.zero		1


	//   ....[42]....
        /*0384*/ 	.word	0x00002000
        /*0388*/ 	.word	0x000000ff
        /*038c*/ 	.word	0x00000068
        /*0390*/ 	.short	0x010a
        /*0392*/ 	.byte	0x08
	.zero		1


	//   ....[43]....
        /*0394*/ 	.word	0x00002260
        /*0398*/ 	.word	0x000000ff
        /*039c*/ 	.word	0x00000108
        /*03a0*/ 	.short	0x0101
        /*03a2*/ 	.byte	0x2c
	.zero		1


	//   ....[44]....
        /*03a4*/ 	.word	0x00002290
        /*03a8*/ 	.word	0x000000ff
        /*03ac*/ 	.word	0x00000068
        /*03b0*/ 	.short	0x010a
        /*03b2*/ 	.byte	0x04
	.zero		1


	//   ....[45]....
        /*03b4*/ 	.word	0x00002450
        /*03b8*/ 	.word	0x000000ff
        /*03bc*/ 	.word	0x00000068
        /*03c0*/ 	.short	0x010a
        /*03c2*/ 	.byte	0x21
	.zero		1


	//   ....[46]....
        /*03c4*/ 	.word	0x000025c0
        /*03c8*/ 	.word	0x000000ff
        /*03cc*/ 	.word	0x00000068
        /*03d0*/ 	.short	0x010a
        /*03d2*/ 	.byte	0x08
	.zero		1


	//   ....[47]....
        /*03d4*/ 	.word	0x00002820
        /*03d8*/ 	.word	0x000000ff
        /*03dc*/ 	.word	0x00000110
        /*03e0*/ 	.short	0x010a
        /*03e2*/ 	.byte	0x2c
	.zero		1


	//   ....[48]....
        /*03e4*/ 	.word	0x000028e0
        /*03e8*/ 	.word	0x000000ff
        /*03ec*/ 	.word	0x00000000
        /*03f0*/ 	.short	0x0101
        /*03f2*/ 	.byte	0x04
	.zero		1


	//   ....[49]....
        /*03f4*/ 	.word	0x00002ed0
        /*03f8*/ 	.word	0x000000ff
        /*03fc*/ 	.word	0x00000000
        /*0400*/ 	.short	0x010a
        /*0402*/ 	.byte	0x04
	.zero		1


	//   ....[50]....
        /*0404*/ 	.word	0x00002f70
        /*0408*/ 	.word	0x000000ff
        /*040c*/ 	.word	0x00000000
        /*0410*/ 	.short	0x010a
        /*0412*/ 	.byte	0x05
	.zero		1


	//   ....[51]....
        /*0414*/ 	.word	0x00003010
        /*0418*/ 	.word	0x000000ff
        /*041c*/ 	.word	0x00000000
        /*0420*/ 	.short	0x010a
        /*0422*/ 	.byte	0x05
	.zero		1


	//   ....[52]....
        /*0424*/ 	.word	0x000030b0
        /*0428*/ 	.word	0x000000ff
        /*042c*/ 	.word	0x00000000
        /*0430*/ 	.short	0x010a
        /*0432*/ 	.byte	0x05
	.zero		1


	//   ....[53]....
        /*0434*/ 	.word	0x00003150
        /*0438*/ 	.word	0x000000ff
        /*043c*/ 	.word	0x00000000
        /*0440*/ 	.short	0x010a
        /*0442*/ 	.byte	0x05
	.zero		1


	//   ....[54]....
        /*0444*/ 	.word	0x000031f0
        /*0448*/ 	.word	0x000000ff
        /*044c*/ 	.word	0x00000000
        /*0450*/ 	.short	0x010a
        /*0452*/ 	.byte	0x05
	.zero		1


	//   ....[55]....
        /*0454*/ 	.word	0x00003290
        /*0458*/ 	.word	0x000000ff
        /*045c*/ 	.word	0x00000000
        /*0460*/ 	.short	0x010a
        /*0462*/ 	.byte	0x05
	.zero		1


	//   ....[56]....
        /*0464*/ 	.word	0x00003330
        /*0468*/ 	.word	0x000000ff
        /*046c*/ 	.word	0x00000000
        /*0470*/ 	.short	0x010a
        /*0472*/ 	.byte	0x05
	.zero		1


	//   ....[57]....
        /*0474*/ 	.word	0x000033d0
        /*0478*/ 	.word	0x000000ff
        /*047c*/ 	.word	0x00000000
        /*0480*/ 	.short	0x010a
        /*0482*/ 	.byte	0x05
	.zero		1


	//   ....[58]....
        /*0484*/ 	.word	0x00003470
        /*0488*/ 	.word	0x000000ff
        /*048c*/ 	.word	0x00000000
        /*0490*/ 	.short	0x010a
        /*0492*/ 	.byte	0x05
	.zero		1


	//   ....[59]....
        /*0494*/ 	.word	0x00003510
        /*0498*/ 	.word	0x000000ff
        /*049c*/ 	.word	0x00000000
        /*04a0*/ 	.short	0x010a
        /*04a2*/ 	.byte	0x05
	.zero		1


	//   ....[60]....
        /*04a4*/ 	.word	0x000035b0
        /*04a8*/ 	.word	0x000000ff
        /*04ac*/ 	.word	0x00000000
        /*04b0*/ 	.short	0x010a
        /*04b2*/ 	.byte	0x05
	.zero		1


	//   ....[61]....
        /*04b4*/ 	.word	0x00003660
        /*04b8*/ 	.word	0x00000000
        /*04bc*/ 	.word	0x00000000
        /*04c0*/ 	.short	0x010a
        /*04c2*/ 	.byte	0xff
	.zero		1


	//   ....[62]....
        /*04c4*/ 	.word	0x000037b0
        /*04c8*/ 	.word	0x000000ff
        /*04cc*/ 	.word	0x00000118
        /*04d0*/ 	.short	0x010a
        /*04d2*/ 	.byte	0x04
	.zero		1


	//   ....[63]....
        /*04d4*/ 	.word	0x00003850
        /*04d8*/ 	.word	0x000000ff
        /*04dc*/ 	.word	0x00000110
        /*04e0*/ 	.short	0x010a
        /*04e2*/ 	.byte	0x04
	.zero		1


	//   ....[64]....
        /*04e4*/ 	.word	0x000038f0
        /*04e8*/ 	.word	0x000000ff
        /*04ec*/ 	.word	0x00000000
        /*04f0*/ 	.short	0x0101
        /*04f2*/ 	.byte	0x05
	.zero		1


	//   ....[65]....
        /*04f4*/ 	.word	0x00003930
        /*04f8*/ 	.word	0x000000ff
        /*04fc*/ 	.word	0x00000118
        /*0500*/ 	.short	0x0106
        /*0502*/ 	.byte	0x04
	.zero		1


	//   ....[66]....
        /*0504*/ 	.word	0x00003970
        /*0508*/ 	.word	0x00000000
        /*050c*/ 	.word	0x00000118
        /*0510*/ 	.short	0x010a
        /*0512*/ 	.byte	0xff
	.zero		1


	//   ....[67]....
        /*0514*/ 	.word	0x00003eb0
        /*0518*/ 	.word	0x000000ff
        /*051c*/ 	.word	0x00000110
        /*0520*/ 	.short	0x010a
        /*0522*/ 	.byte	0x15
	.zero		1


	//   ....[68]....
        /*0524*/ 	.word	0x00003f60
        /*0528*/ 	.word	0x000000ff
        /*052c*/ 	.word	0x00000000
        /*0530*/ 	.short	0x0101
        /*0532*/ 	.byte	0x23
	.zero		1


	//   ....[69]....
        /*0534*/ 	.word	0x00003f70
        /*0538*/ 	.word	0x000000ff
        /*053c*/ 	.word	0x00000130
        /*0540*/ 	.short	0x010a
        /*0542*/ 	.byte	0x19
	.zero		1


	//   ....[70]....
        /*0544*/ 	.word	0x00004030
        /*0548*/ 	.word	0x000000ff
        /*054c*/ 	.word	0x00000000
        /*0550*/ 	.short	0x010a
        /*0552*/ 	.byte	0x04
	.zero		1


	//   ....[71]....
        /*0554*/ 	.word	0x00004090
        /*0558*/ 	.word	0x000000ff
        /*055c*/ 	.word	0x00000000
        /*0560*/ 	.short	0x010a
        /*0562*/ 	.byte	0x11
	.zero		1


	//   ....[72]....
        /*0564*/ 	.word	0x000041e0
        /*0568*/ 	.word	0x000000ff
        /*056c*/ 	.word	0x00000000
        /*0570*/ 	.short	0x010a
        /*0572*/ 	.byte	0x04
	.zero		1


	//   ....[73]....
        /*0574*/ 	.word	0x000044c0
        /*0578*/ 	.word	0x000000ff
        /*057c*/ 	.word	0x00000000
        /*0580*/ 	.short	0x010a
        /*0582*/ 	.byte	0x04
	.zero		1


	//   ....[74]....
        /*0584*/ 	.word	0x00004550
        /*0588*/ 	.word	0x000000ff
        /*058c*/ 	.word	0x00000000
        /*0590*/ 	.short	0x010a
        /*0592*/ 	.byte	0x04
	.zero		1


	//   ....[75]....
        /*0594*/ 	.word	0x00004cb0
        /*0598*/ 	.word	0x000000ff
        /*059c*/ 	.word	0x00000110
        /*05a0*/ 	.short	0x010a
        /*05a2*/ 	.byte	0x18
	.zero		1


	//   ....[76]....
        /*05a4*/ 	.word	0x00004d40
        /*05a8*/ 	.word	0x000000ff
        /*05ac*/ 	.word	0x00000000
        /*05b0*/ 	.short	0x0101
        /*05b2*/ 	.byte	0x29
	.zero		1


	//   ....[77]....
        /*05b4*/ 	.word	0x00005250
        /*05b8*/ 	.word	0x000000ff
        /*05bc*/ 	.word	0x00000108
        /*05c0*/ 	.short	0x010a
        /*05c2*/ 	.byte	0x18
	.zero		1


	//   ....[78]....
        /*05c4*/ 	.word	0x00005860
        /*05c8*/ 	.word	0x000000ff
        /*05cc*/ 	.word	0x000000e8
        /*05d0*/ 	.short	0x010a
        /*05d2*/ 	.byte	0x05
	.zero		1


	//   ....[79]....
        /*05d4*/ 	.word	0x00005a50
        /*05d8*/ 	.word	0x000000ff
        /*05dc*/ 	.word	0x000000d0
        /*05e0*/ 	.short	0x010b
        /*05e2*/ 	.byte	0x05
	.zero		1


	//   ....[80]....
        /*05e4*/ 	.word	0x00005a60
        /*05e8*/ 	.word	0x000000ff
        /*05ec*/ 	.word	0x00000000
        /*05f0*/ 	.short	0x0101
        /*05f2*/ 	.byte	0x07
	.zero		1


	//   ....[81]....
        /*05f4*/ 	.word	0x00005a70
        /*05f8*/ 	.word	0x000000ff
        /*05fc*/ 	.word	0x000000e8
        /*0600*/ 	.short	0x010a
        /*0602*/ 	.byte	0x04
	.zero		1


	//   ....[82]....
        /*0604*/ 	.word	0x00005c90
        /*0608*/ 	.word	0x000000ff
        /*060c*/ 	.word	0x000000d0
        /*0610*/ 	.short	0x010b
        /*0612*/ 	.byte	0x04
	.zero		1


	//   ....[83]....
        /*0614*/ 	.word	0x00005ca0
        /*0618*/ 	.word	0x000000ff
        /*061c*/ 	.word	0x00000000
        /*0620*/ 	.short	0x0101
        /*0622*/ 	.byte	0x05
	.zero		1


	//   ....[84]....
        /*0624*/ 	.word	0x00005cf0
        /*0628*/ 	.word	0x000000ff
        /*062c*/ 	.word	0x00000000
        /*0630*/ 	.short	0x010a
        /*0632*/ 	.byte	0x04
	.zero		1


	//   ....[85]....
        /*0634*/ 	.word	0x00005dc0
        /*0638*/ 	.word	0x00000002
        /*063c*/ 	.word	0x00000000
        /*0640*/ 	.short	0x010a
        /*0642*/ 	.byte	0xff
	.zero		1


	//   ....[86]....
        /*0644*/ 	.word	0x00005e30
        /*0648*/ 	.word	0x00000004
        /*064c*/ 	.word	0x00000000
        /*0650*/ 	.short	0x010a
        /*0652*/ 	.byte	0xff
	.zero		1


	//   ....[87]....
        /*0654*/ 	.word	0x00006200
        /*0658*/ 	.word	0x000000ff
        /*065c*/ 	.word	0x00000110
        /*0660*/ 	.short	0x010a
        /*0662*/ 	.byte	0x32
	.zero		1


	//   ....[88]....
        /*0664*/ 	.word	0x000062c0
        /*0668*/ 	.word	0x000000ff
        /*066c*/ 	.word	0x00000000
        /*0670*/ 	.short	0x0101
        /*0672*/ 	.byte	0x04
	.zero		1


	//   ....[89]....
        /*0674*/ 	.word	0x00007430
        /*0678*/ 	.word	0x00000000
        /*067c*/ 	.word	0x000000d0
        /*0680*/ 	.short	0x010a
        /*0682*/ 	.byte	0xff
	.zero		1


	//   ....[90]....
        /*0684*/ 	.word	0x00007450
        /*0688*/ 	.word	0x0000001b
        /*068c*/ 	.word	0x00000120
        /*0690*/ 	.short	0x010a
        /*0692*/ 	.byte	0xff
	.zero		1


	//   ....[91]....
        /*0694*/ 	.word	0x000074e0
        /*0698*/ 	.word	0x00000000
        /*069c*/ 	.word	0x000000d0
        /*06a0*/ 	.short	0x010a
        /*06a2*/ 	.byte	0xff
	.zero		1


	//   ....[92]....
        /*06a4*/ 	.word	0x00007670
        /*06a8*/ 	.word	0x0000001b
        /*06ac*/ 	.word	0x00000120
        /*06b0*/ 	.short	0x010a
        /*06b2*/ 	.byte	0xff
	.zero		1


	//   ....[93]....
        /*06b4*/ 	.word	0x00007e40
        /*06b8*/ 	.word	0x00000000
        /*06bc*/ 	.word	0x00000000
        /*06c0*/ 	.short	0x0101
        /*06c2*/ 	.byte	0xff
	.zero		1


	//   ....[94]....
        /*06c4*/ 	.word	0x00007e90
        /*06c8*/ 	.word	0x00000003
        /*06cc*/ 	.word	0x000000d0
        /*06d0*/ 	.short	0x010a
        /*06d2*/ 	.byte	0xff
	.zero		1


	//   ....[95]....
        /*06d4*/ 	.word	0x00007f40
        /*06d8*/ 	.word	0x00000003
        /*06dc*/ 	.word	0x000000d0
        /*06e0*/ 	.short	0x010a
        /*06e2*/ 	.byte	0xff
	.zero		1


	//   ....[96]....
        /*06e4*/ 	.word	0x000084f0
        /*06e8*/ 	.word	0x000000ff
        /*06ec*/ 	.word	0x00000000
        /*06f0*/ 	.short	0x0101
        /*06f2*/ 	.byte	0x04
	.zero		1


	//   ....[97]....
        /*06f4*/ 	.word	0x00008830
        /*06f8*/ 	.word	0x00000000
        /*06fc*/ 	.word	0x00000000
        /*0700*/ 	.short	0x0101
        /*0702*/ 	.byte	0xff
	.zero		1


	//   ....[98]....
        /*0704*/ 	.word	0x00008ad0
        /*0708*/ 	.word	0x000000ff
        /*070c*/ 	.word	0x00000000
        /*0710*/ 	.short	0x0101
        /*0712*/ 	.byte	0x04
	.zero		1


	//   ....[99]....
        /*0714*/ 	.word	0x00008b00
        /*0718*/ 	.word	0x00000000
        /*071c*/ 	.word	0x00000068
        /*0720*/ 	.short	0x010a
        /*0722*/ 	.byte	0xff
	.zero		1


	//   ....[100]....
        /*0724*/ 	.word	0x00008b60
        /*0728*/ 	.word	0x00000000
        /*072c*/ 	.word	0x00000068
        /*0730*/ 	.short	0x010a
        /*0732*/ 	.byte	0xff
	.zero		1


	//   ....[101]....
        /*0734*/ 	.word	0x00008bc0
        /*0738*/ 	.word	0x00000000
        /*073c*/ 	.word	0x00000110
        /*0740*/ 	.short	0x010a
        /*0742*/ 	.byte	0xff
	.zero		1


	//   ....[102]....
        /*0744*/ 	.word	0x00008c20
        /*0748*/ 	.word	0x00000000
        /*074c*/ 	.word	0x00000000
        /*0750*/ 	.short	0x010a
        /*0752*/ 	.byte	0xff
	.zero		1


	//   ....[103]....
        /*0754*/ 	.word	0x00008c80
        /*0758*/ 	.word	0x00000000
        /*075c*/ 	.word	0x00000000
        /*0760*/ 	.short	0x010a
        /*0762*/ 	.byte	0xff
	.zero		1


	//   ....[104]....
        /*0764*/ 	.word	0x00008ce0
        /*0768*/ 	.word	0x00000000
        /*076c*/ 	.word	0x00000000
        /*0770*/ 	.short	0x010a
        /*0772*/ 	.byte	0xff
	.zero		1


	//   ....[105]....
        /*0774*/ 	.word	0x00008d40
        /*0778*/ 	.word	0x00000000
        /*077c*/ 	.word	0x00000000
        /*0780*/ 	.short	0x010a
        /*0782*/ 	.byte	0xff
	.zero		1


	//   ....[106]....
        /*0784*/ 	.word	0x00008da0
        /*0788*/ 	.word	0x00000000
        /*078c*/ 	.word	0x00000000
        /*0790*/ 	.short	0x010a
        /*0792*/ 	.byte	0xff
	.zero		1


	//   ....[107]....
        /*0794*/ 	.word	0x00008e00
        /*0798*/ 	.word	0x00000000
        /*079c*/ 	.word	0x00000000
        /*07a0*/ 	.short	0x010a
        /*07a2*/ 	.byte	0xff
	.zero		1


	//   ....[108]....
        /*07a4*/ 	.word	0x00008e60
        /*07a8*/ 	.word	0x00000000
        /*07ac*/ 	.word	0x00000000
        /*07b0*/ 	.short	0x010a
        /*07b2*/ 	.byte	0xff
	.zero		1


	//   ....[109]....
        /*07b4*/ 	.word	0x00008ec0
        /*07b8*/ 	.word	0x00000000
        /*07bc*/ 	.word	0x00000000
        /*07c0*/ 	.short	0x010a
        /*07c2*/ 	.byte	0xff
	.zero		1


	//   ....[110]....
        /*07c4*/ 	.word	0x00008f20
        /*07c8*/ 	.word	0x00000000
        /*07cc*/ 	.word	0x00000000
        /*07d0*/ 	.short	0x010a
        /*07d2*/ 	.byte	0xff
	.zero		1


	//   ....[111]....
        /*07d4*/ 	.word	0x00008f80
        /*07d8*/ 	.word	0x00000000
        /*07dc*/ 	.word	0x00000000
        /*07e0*/ 	.short	0x010a
        /*07e2*/ 	.byte	0xff
	.zero		1


	//   ....[112]....
        /*07e4*/ 	.word	0x00008fe0
        /*07e8*/ 	.word	0x00000000
        /*07ec*/ 	.word	0x00000000
        /*07f0*/ 	.short	0x010a
        /*07f2*/ 	.byte	0xff
	.zero		1


	//   ....[113]....
        /*07f4*/ 	.word	0x00009040
        /*07f8*/ 	.word	0x00000000
        /*07fc*/ 	.word	0x00000000
        /*0800*/ 	.short	0x010a
        /*0802*/ 	.byte	0xff
	.zero		1


	//   ....[114]....
        /*0804*/ 	.word	0x000090a0
        /*0808*/ 	.word	0x00000004
        /*080c*/ 	.word	0x00000118
        /*0810*/ 	.short	0x010a
        /*0812*/ 	.byte	0xff
	.zero		1


	//   ....[115]....
        /*0814*/ 	.word	0x00009100
        /*0818*/ 	.word	0x00000004
        /*081c*/ 	.word	0x00000110
        /*0820*/ 	.short	0x010a
        /*0822*/ 	.byte	0xff
	.zero		1


	//   ....[116]....
        /*0824*/ 	.word	0x00009160
        /*0828*/ 	.word	0x00000000
        /*082c*/ 	.word	0x00000110
        /*0830*/ 	.short	0x010a
        /*0832*/ 	.byte	0xff
	.zero		1


	//   ....[117]....
        /*0834*/ 	.word	0x000091c0
        /*0838*/ 	.word	0x00000000
        /*083c*/ 	.word	0x00000130
        /*0840*/ 	.short	0x010a
        /*0842*/ 	.byte	0xff
	.zero		1


	//   ....[118]....
        /*0844*/ 	.word	0x00009220
        /*0848*/ 	.word	0x00000000
        /*084c*/ 	.word	0x00000000
        /*0850*/ 	.short	0x010a
        /*0852*/ 	.byte	0xff
	.zero		1


	//   ....[119]....
        /*0854*/ 	.word	0x00009280
        /*0858*/ 	.word	0x00000000
        /*085c*/ 	.word	0x00000000
        /*0860*/ 	.short	0x010a
        /*0862*/ 	.byte	0xff
	.zero		1


	//   ....[120]....
        /*0864*/ 	.word	0x000092e0
        /*0868*/ 	.word	0x00000000
        /*086c*/ 	.word	0x00000000
        /*0870*/ 	.short	0x010a
        /*0872*/ 	.byte	0xff
	.zero		1


	//   ....[121]....
        /*0874*/ 	.word	0x00009340
        /*0878*/ 	.word	0x00000000
        /*087c*/ 	.word	0x00000110
        /*0880*/ 	.short	0x010a
        /*0882*/ 	.byte	0xff
	.zero		1


	//   ....[122]....
        /*0884*/ 	.word	0x000093a0
        /*0888*/ 	.word	0x00000009
        /*088c*/ 	.word	0x00000108
        /*0890*/ 	.short	0x010a
        /*0892*/ 	.byte	0xff
	.zero		1


	//   ....[123]....
        /*0894*/ 	.word	0x00009400
        /*0898*/ 	.word	0x00000000
        /*089c*/ 	.word	0x000000e8
        /*08a0*/ 	.short	0x010a
        /*08a2*/ 	.byte	0xff
	.zero		1


	//   ....[124]....
        /*08a4*/ 	.word	0x00009460
        /*08a8*/ 	.word	0x00000000
        /*08ac*/ 	.word	0x000000e8
        /*08b0*/ 	.short	0x010a
        /*08b2*/ 	.byte	0xff
	.zero		1


	//   ....[125]....
        /*08b4*/ 	.word	0x000094c0
        /*08b8*/ 	.word	0x00000000
        /*08bc*/ 	.word	0x00000000
        /*08c0*/ 	.short	0x010a
        /*08c2*/ 	.byte	0xff
	.zero		1


	//   ....[126]....
        /*08c4*/ 	.word	0x00009510
        /*08c8*/ 	.word	0x00000002
        /*08cc*/ 	.word	0x00000000
        /*08d0*/ 	.short	0x010a
        /*08d2*/ 	.byte	0xff
	.zero		1


	//   ....[127]....
        /*08d4*/ 	.word	0x00009570
        /*08d8*/ 	.word	0x00000000
        /*08dc*/ 	.word	0x00000110
        /*08e0*/ 	.short	0x010a
        /*08e2*/ 	.byte	0xff
	.zero		1


	//   ....[128]....
        /*08e4*/ 	.word	0x000095c0
        /*08e8*/ 	.word	0x00000000
        /*08ec*/ 	.word	0x000000d0
        /*08f0*/ 	.short	0x010a
        /*08f2*/ 	.byte	0xff
	.zero		1


	//   ....[129]....
        /*08f4*/ 	.word	0x00009610
        /*08f8*/ 	.word	0x0000001b
        /*08fc*/ 	.word	0x00000120
        /*0900*/ 	.short	0x010a
        /*0902*/ 	.byte	0xff
	.zero		1


	//   ....[130]....
        /*0904*/ 	.word	0x00009660
        /*0908*/ 	.word	0x00000003
        /*090c*/ 	.word	0x000000d0
        /*0910*/ 	.short	0x010a
        /*0912*/ 	.byte	0xff
	.zero		1


	//----- nvinfo : EIATTR_NUM_MBARRIERS
	.align		4
.L_47:
        /*0914*/ 	.byte	0x03, 0x38
        /*0916*/ 	.short	0x0028


	//----- nvinfo : EIATTR_EXIT_INSTR_OFFSETS
	.align		4
        /*0918*/ 	.byte	0x04, 0x1c
        /*091a*/ 	.short	(.L_49 - .L_48)


	//   ....[0]....
.L_48:
        /*091c*/ 	.word	0x00003690


	//   ....[1]....
        /*0920*/ 	.word	0x00003940


	//   ....[2]....
        /*0924*/ 	.word	0x000039a0


	//   ....[3]....
        /*0928*/ 	.word	0x000047c0


	//   ....[4]....
        /*092c*/ 	.word	0x00005e60


	//   ....[5]....
        /*0930*/ 	.word	0x00005ea0


	//   ....[6]....
        /*0934*/ 	.word	0x000089b0


	//   ....[7]....
        /*0938*/ 	.word	0x00008a30


	//   ....[8]....
        /*093c*/ 	.word	0x00008a60


	//   ....[9]....
        /*0940*/ 	.word	0x00008ae0


	//----- nvinfo : EIATTR_MAX_THREADS
	.align		4
.L_49:
        /*0944*/ 	.byte	0x04, 0x05
        /*0946*/ 	.short	(.L_51 - .L_50)
.L_50:
        /*0948*/ 	.word	0x00000100
        /*094c*/ 	.word	0x00000001
        /*0950*/ 	.word	0x00000001


	//----- nvinfo : EIATTR_CRS_STACK_SIZE
	.align		4
.L_51:
        /*0954*/ 	.byte	0x04, 0x1e
        /*0956*/ 	.short	(.L_53 - .L_52)
.L_52:
        /*0958*/ 	.word	0x00000000


	//----- nvinfo : EIATTR_CBANK_PARAM_SIZE
	.align		4
.L_53:
        /*095c*/ 	.byte	0x03, 0x19
        /*095e*/ 	.short	0x0900


	//----- nvinfo : EIATTR_PARAM_CBANK
	.align		4
        /*0960*/ 	.byte	0x04, 0x0a
        /*0962*/ 	.short	(.L_55 - .L_54)
	.align		4
.L_54:
        /*0964*/ 	.word	index@(.nv.constant0._ZN7cutlass13device_kernelINS_4conv6kernel13ConvUniversalINS1_16ConvProblemShapeILNS1_8OperatorE2ELi3EEENS1_10collective14CollectiveConvINS1_47MainloopSm100TmaUmmaWarpSpecializedImplicitGemmILS5_2ELi13ELi3ELi1ELi2EN4cute5tupleIJNSA_1CILi1EEESD_SD_EEEEENSB_IJNSC_ILi64EEENSB_IJSG_EEESH_EEENS_6half_tESJ_NSA_8TiledMMAINSA_8MMA_AtomIJNSA_20SM100_MMA_F16BF16_SSISJ_SJ_fLi64ELi64ELNSA_4UMMA5MajorE1ELSO_1ELNSN_7ScaleInE0ELSP_0EEEEEENSA_6LayoutISE_NSB_IJNSC_ILi0EEEST_ST_EEEEENSB_IJNSA_10UnderscoreESW_SW_EEEEENS7_6detail27Sm100ImplicitGemmTileTraitsINSA_13SM90_TMA_LOADENSA_14ComposedLayoutINSA_7SwizzleILi3ELi4ELi3EEENSA_18smem_ptr_flag_bitsILi16EEENSS_INSB_IJSG_NSC_ILi8EEEEEENSB_IJSD_SG_EEEEEEEvEENS10_INSA_20SM90_TMA_LOAD_IM2COLES1B_vEEEENS_8epilogue10collective18CollectiveEpilogueINS1G_23Sm100TmaWarpSpecializedILi3ELi2ELi16ELb1ELb0EEEJSI_NSB_IJNSS_ISG_SD_EENSS_INSC_ILi32EEESD_EEEEESJ_NSB_IJlNSB_IJSD_lllEEEST_EEESJ_S1Q_NS1G_6fusion15FusionCallbacksIS1K_NS1R_17LinearCombinationISJ_fSJ_fLNS_15FloatRoundStyleE2EEESI_S1O_JEEENSA_5SM1004TMEM4LOAD26SM100_TMEM_LOAD_16dp256b4xES11_NS12_INS13_ILi2ELi4ELi3EEES16_NSS_INSB_IJS17_S1M_EEENSB_IJS1M_SD_EEEEEEENSA_17SM75_U32x4_LDSM_NENSA_14SM90_TMA_STOREES25_NSA_17SM90_U32x4_STSM_NENSA_39AutoVectorizingCopyWithAssumedAlignmentILi128EEEEEEvvEEEEvNT_6ParamsE)
        /*0968*/ 	.short	0x0380
        /*096a*/ 	.short	0x0900


	//----- nvinfo : EIATTR_SW_WAR
	.align		4
.L_55:
        /*096c*/ 	.byte	0x04, 0x36
        /*096e*/ 	.short	(.L_57 - .L_56)
.L_56:
        /*0970*/ 	.word	0x00000008
.L_57:


//--------------------- .nv.callgraph             --------------------------
	.section	.nv.callgraph,"",@"SHT_CUDA_CALLGRAPH"
	.align	4
	.sectionentsize	8
	.align		4
        /*0000*/ 	.word	0x00000000
	.align		4
        /*0004*/ 	.word	0xffffffff
	.align		4
        /*0008*/ 	.word	index@(_ZN7cutlass13device_kernelINS_4conv6kernel13ConvUniversalINS1_16ConvProblemShapeILNS1_8OperatorE2ELi3EEENS1_10collective14CollectiveConvINS1_47MainloopSm100TmaUmmaWarpSpecializedImplicitGemmILS5_2ELi13ELi3ELi1ELi2EN4cute5tupleIJNSA_1CILi1EEESD_SD_EEEEENSB_IJNSC_ILi64EEENSB_IJSG_EEESH_EEENS_6half_tESJ_NSA_8TiledMMAINSA_8MMA_AtomIJNSA_20SM100_MMA_F16BF16_SSISJ_SJ_fLi64ELi64ELNSA_4UMMA5MajorE1ELSO_1ELNSN_7ScaleInE0ELSP_0EEEEEENSA_6LayoutISE_NSB_IJNSC_ILi0EEEST_ST_EEEEENSB_IJNSA_10UnderscoreESW_SW_EEEEENS7_6detail27Sm100ImplicitGemmTileTraitsINSA_13SM90_TMA_LOADENSA_14ComposedLayoutINSA_7SwizzleILi3ELi4ELi3EEENSA_18smem_ptr_flag_bitsILi16EEENSS_INSB_IJSG_NSC_ILi8EEEEEENSB_IJSD_SG_EEEEEEEvEENS10_INSA_20SM90_TMA_LOAD_IM2COLES1B_vEEEENS_8epilogue10collective18CollectiveEpilogueINS1G_23Sm100TmaWarpSpecializedILi3ELi2ELi16ELb1ELb0EEEJSI_NSB_IJNSS_ISG_SD_EENSS_INSC_ILi32EEESD_EEEEESJ_NSB_IJlNSB_IJSD_lllEEEST_EEESJ_S1Q_NS1G_6fusion15FusionCallbacksIS1K_NS1R_17LinearCombinationISJ_fSJ_fLNS_15FloatRoundStyleE2EEESI_S1O_JEEENSA_5SM1004TMEM4LOAD26SM100_TMEM_LOAD_16dp256b4xES11_NS12_INS13_ILi2ELi4ELi3EEES16_NSS_INSB_IJS17_S1M_EEENSB_IJS1M_SD_EEEEEEENSA_17SM75_U32x4_LDSM_NENSA_14SM90_TMA_STOREES25_NSA_17SM90_U32x4_STSM_NENSA_39AutoVectorizingCopyWithAssumedAlignmentILi128EEEEEEvvEEEEvNT_6ParamsE)
	.align		4
        /*000c*/ 	.word	index@(__assertfail)
	.align		4
        /*0010*/ 	.word	0x00000000
	.align		4
        /*0014*/ 	.word	0xfffffffe
	.align		4
        /*0018*/ 	.word	0x00000000
	.align		4
        /*001c*/ 	.word	0xfffffffd
	.align		4
        /*0020*/ 	.word	0x00000000
	.align		4
        /*0024*/ 	.word	0xfffffffc


//--------------------- .nv.constant4             --------------------------
	.section	.nv.constant4,"a",@progbits
	.align	8
	.align		8
.nv.constant4:
        /*0000*/ 	.dword	__assertfail
	.align		8
        /*0008*/ 	.dword	__unnamed_1
	.align		8
        /*0010*/ 	.dword	__unnamed_2
	.align		8
        /*0018*/ 	.dword	_ZN39_INTERNAL_2d1cebd1_4_k_cu_3d4991e7_30944cuda3std3__45__cpo5beginE
	.align		8
        /*0020*/ 	.dword	_ZN39_INTERNAL_2d1cebd1_4_k_cu_3d4991e7_30944cuda3std3__45__cpo3endE
	.align		8
        /*0028*/ 	.dword	_ZN39_INTERNAL_2d1cebd1_4_k_cu_3d4991e7_30944cuda3std3__45__cpo6cbeginE
	.align		8
        /*0030*/ 	.dword	_ZN39_INTERNAL_2d1cebd1_4_k_cu_3d4991e7_30944cuda3std3__45__cpo4cendE
	.align		8
        /*0038*/ 	.dword	_ZN39_INTERNAL_2d1cebd1_4_k_cu_3d4991e7_30944cuda3std3__441_GLOBAL__N__2d1cebd1_4_k_cu_3d4991e7_30946ignoreE
	.align		8
        /*0040*/ 	.dword	_ZN39_INTERNAL_2d1cebd1_4_k_cu_3d4991e7_30944cuda3std3__419piecewise_constructE
	.align		8
        /*0048*/ 	.dword	_ZN39_INTERNAL_2d1cebd1_4_k_cu_3d4991e7_30944cuda3std3__48in_placeE
	.align		8
        /*0050*/ 	.dword	_ZN39_INTERNAL_2d1cebd1_4_k_cu_3d4991e7_30944cuda3std6ranges3__45__cpo4swapE
	.align		8
        /*0058*/ 	.dword	_ZN39_INTERNAL_2d1cebd1_4_k_cu_3d4991e7_30944cuda3std6ranges3__45__cpo9iter_moveE
	.align		8
        /*0060*/ 	.dword	_ZN39_INTERNAL_2d1cebd1_4_k_cu_3d4991e7_30944cute7productE
	.align		8
        /*0068*/ 	.dword	_ZN39_INTERNAL_2d1cebd1_4_k_cu_3d4991e7_30944cute1_E
	.align		8
        /*0070*/ 	.dword	$str$27
	.align		8
        /*0078*/ 	.dword	$str$28
	.align		8
        /*0080*/ 	.dword	$str$29
	.align		8
        /*0088*/ 	.dword	$str$30


//--------------------- .text._ZN7cutlass13device_kernelINS_4conv6kernel13ConvUniversalINS1_16ConvProblemShapeILNS1_8OperatorE2ELi3EEENS1_10collective14CollectiveConvINS1_47MainloopSm100TmaUmmaWarpSpecializedImplicitGemmILS5_2ELi13ELi3ELi1ELi2EN4cute5tupleIJNSA_1CILi1EEESD_SD_EEEEENSB_IJNSC_ILi64EEENSB_IJSG_EEESH_EEENS_6half_tESJ_NSA_8TiledMMAINSA_8MMA_AtomIJNSA_20SM100_MMA_F16BF16_SSISJ_SJ_fLi64ELi64ELNSA_4UMMA5MajorE1ELSO_1ELNSN_7ScaleInE0ELSP_0EEEEEENSA_6LayoutISE_NSB_IJNSC_ILi0EEEST_ST_EEEEENSB_IJNSA_10UnderscoreESW_SW_EEEEENS7_6detail27Sm100ImplicitGemmTileTraitsINSA_13SM90_TMA_LOADENSA_14ComposedLayoutINSA_7SwizzleILi3ELi4ELi3EEENSA_18smem_ptr_flag_bitsILi16EEENSS_INSB_IJSG_NSC_ILi8EEEEEENSB_IJSD_SG_EEEEEEEvEENS10_INSA_20SM90_TMA_LOAD_IM2COLES1B_vEEEENS_8epilogue10collective18CollectiveEpilogueINS1G_23Sm100TmaWarpSpecializedILi3ELi2ELi16ELb1ELb0EEEJSI_NSB_IJNSS_ISG_SD_EENSS_INSC_ILi32EEESD_EEEEESJ_NSB_IJlNSB_IJSD_lllEEEST_EEESJ_S1Q_NS1G_6fusion15FusionCallbacksIS1K_NS1R_17LinearCombinationISJ_fSJ_fLNS_15FloatRoundStyleE2EEESI_S1O_JEEENSA_5SM1004TMEM4LOAD26SM100_TMEM_LOAD_16dp256b4xES11_NS12_INS13_ILi2ELi4ELi3EEES16_NSS_INSB_IJS17_S1M_EEENSB_IJS1M_SD_EEEEEEENSA_17SM75_U32x4_LDSM_NENSA_14SM90_TMA_STOREES25_NSA_17SM90_U32x4_STSM_NENSA_39AutoVectorizingCopyWithAssumedAlignmentILi128EEEEEEvvEEEEvNT_6ParamsE --------------------------
	.section	.text._ZN7cutlass13device_kernelINS_4conv6kernel13ConvUniversalINS1_16ConvProblemShapeILNS1_8OperatorE2ELi3EEENS1_10collective14CollectiveConvINS1_47MainloopSm100TmaUmmaWarpSpecializedImplicitGemmILS5_2ELi13ELi3ELi1ELi2EN4cute5tupleIJNSA_1CILi1EEESD_SD_EEEEENSB_IJNSC_ILi64EEENSB_IJSG_EEESH_EEENS_6half_tESJ_NSA_8TiledMMAINSA_8MMA_AtomIJNSA_20SM100_MMA_F16BF16_SSISJ_SJ_fLi64ELi64ELNSA_4UMMA5MajorE1ELSO_1ELNSN_7ScaleInE0ELSP_0EEEEEENSA_6LayoutISE_NSB_IJNSC_ILi0EEEST_ST_EEEEENSB_IJNSA_10UnderscoreESW_SW_EEEEENS7_6detail27Sm100ImplicitGemmTileTraitsINSA_13SM90_TMA_LOADENSA_14ComposedLayoutINSA_7SwizzleILi3ELi4ELi3EEENSA_18smem_ptr_flag_bitsILi16EEENSS_INSB_IJSG_NSC_ILi8EEEEEENSB_IJSD_SG_EEEEEEEvEENS10_INSA_20SM90_TMA_LOAD_IM2COLES1B_vEEEENS_8epilogue10collective18CollectiveEpilogueINS1G_23Sm100TmaWarpSpecializedILi3ELi2ELi16ELb1ELb0EEEJSI_NSB_IJNSS_ISG_SD_EENSS_INSC_ILi32EEESD_EEEEESJ_NSB_IJlNSB_IJSD_lllEEEST_EEESJ_S1Q_NS1G_6fusion15FusionCallbacksIS1K_NS1R_17LinearCombinationISJ_fSJ_fLNS_15FloatRoundStyleE2EEESI_S1O_JEEENSA_5SM1004TMEM4LOAD26SM100_TMEM_LOAD_16dp256b4xES11_NS12_INS13_ILi2ELi4ELi3EEES16_NSS_INSB_IJS17_S1M_EEENSB_IJS1M_SD_EEEEEEENSA_17SM75_U32x4_LDSM_NENSA_14SM90_TMA_STOREES25_NSA_17SM90_U32x4_STSM_NENSA_39AutoVectorizingCopyWithAssumedAlignmentILi128EEEEEEvvEEEEvNT_6ParamsE,"ax",@progbits
	.align	128
.text._ZN7cutlass13device_kernelINS_4conv6kernel13ConvUniversalINS1_16ConvProblemShapeILNS1_8OperatorE2ELi3EEENS1_10collective14CollectiveConvINS1_47MainloopSm100TmaUmmaWarpSpecializedImplicitGemmILS5_2ELi13ELi3ELi1ELi2EN4cute5tupleIJNSA_1CILi1EEESD_SD_EEEEENSB_IJNSC_ILi64EEENSB_IJSG_EEESH_EEENS_6half_tESJ_NSA_8TiledMMAINSA_8MMA_AtomIJNSA_20SM100_MMA_F16BF16_SSISJ_SJ_fLi64ELi64ELNSA_4UMMA5MajorE1ELSO_1ELNSN_7ScaleInE0ELSP_0EEEEEENSA_6LayoutISE_NSB_IJNSC_ILi0EEEST_ST_EEEEENSB_IJNSA_10UnderscoreESW_SW_EEEEENS7_6detail27Sm100ImplicitGemmTileTraitsINSA_13SM90_TMA_LOADENSA_14ComposedLayoutINSA_7SwizzleILi3ELi4ELi3EEENSA_18smem_ptr_flag_bitsILi16EEENSS_INSB_IJSG_NSC_ILi8EEEEEENSB_IJSD_SG_EEEEEEEvEENS10_INSA_20SM90_TMA_LOAD_IM2COLES1B_vEEEENS_8epilogue10collective18CollectiveEpilogueINS1G_23Sm100TmaWarpSpecializedILi3ELi2ELi16ELb1ELb0EEEJSI_NSB_IJNSS_ISG_SD_EENSS_INSC_ILi32EEESD_EEEEESJ_NSB_IJlNSB_IJSD_lllEEEST_EEESJ_S1Q_NS1G_6fusion15FusionCallbacksIS1K_NS1R_17LinearCombinationISJ_fSJ_fLNS_15FloatRoundStyleE2EEESI_S1O_JEEENSA_5SM1004TMEM4LOAD26SM100_TMEM_LOAD_16dp256b4xES11_NS12_INS13_ILi2ELi4ELi3EEES16_NSS_INSB_IJS17_S1M_EEENSB_IJS1M_SD_EEEEEEENSA_17SM75_U32x4_LDSM_NENSA_14SM90_TMA_STOREES25_NSA_17SM90_U32x4_STSM_NENSA_39AutoVectorizingCopyWithAssumedAlignmentILi128EEEEEEvvEEEEvNT_6ParamsE:
        .type           _ZN7cutlass13device_kernelINS_4conv6kernel13ConvUniversalINS1_16ConvProblemShapeILNS1_8OperatorE2ELi3EEENS1_10collective14CollectiveConvINS1_47MainloopSm100TmaUmmaWarpSpecializedImplicitGemmILS5_2ELi13ELi3ELi1ELi2EN4cute5tupleIJNSA_1CILi1EEESD_SD_EEEEENSB_IJNSC_ILi64EEENSB_IJSG_EEESH_EEENS_6half_tESJ_NSA_8TiledMMAINSA_8MMA_AtomIJNSA_20SM100_MMA_F16BF16_SSISJ_SJ_fLi64ELi64ELNSA_4UMMA5MajorE1ELSO_1ELNSN_7ScaleInE0ELSP_0EEEEEENSA_6LayoutISE_NSB_IJNSC_ILi0EEEST_ST_EEEEENSB_IJNSA_10UnderscoreESW_SW_EEEEENS7_6detail27Sm100ImplicitGemmTileTraitsINSA_13SM90_TMA_LOADENSA_14ComposedLayoutINSA_7SwizzleILi3ELi4ELi3EEENSA_18smem_ptr_flag_bitsILi16EEENSS_INSB_IJSG_NSC_ILi8EEEEEENSB_IJSD_SG_EEEEEEEvEENS10_INSA_20SM90_TMA_LOAD_IM2COLES1B_vEEEENS_8epilogue10collective18CollectiveEpilogueINS1G_23Sm100TmaWarpSpecializedILi3ELi2ELi16ELb1ELb0EEEJSI_NSB_IJNSS_ISG_SD_EENSS_INSC_ILi32EEESD_EEEEESJ_NSB_IJlNSB_IJSD_lllEEEST_EEESJ_S1Q_NS1G_6fusion15FusionCallbacksIS1K_NS1R_17LinearCombinationISJ_fSJ_fLNS_15FloatRoundStyleE2EEESI_S1O_JEEENSA_5SM1004TMEM4LOAD26SM100_TMEM_LOAD_16dp256b4xES11_NS12_INS13_ILi2ELi4ELi3EEES16_NSS_INSB_IJS17_S1M_EEENSB_IJS1M_SD_EEEEEEENSA_17SM75_U32x4_LDSM_NENSA_14SM90_TMA_STOREES25_NSA_17SM90_U32x4_STSM_NENSA_39AutoVectorizingCopyWithAssumedAlignmentILi128EEEEEEvvEEEEvNT_6ParamsE,@function
        .size           _ZN7cutlass13device_kernelINS_4conv6kernel13ConvUniversalINS1_16ConvProblemShapeILNS1_8OperatorE2ELi3EEENS1_10collective14CollectiveConvINS1_47MainloopSm100TmaUmmaWarpSpecializedImplicitGemmILS5_2ELi13ELi3ELi1ELi2EN4cute5tupleIJNSA_1CILi1EEESD_SD_EEEEENSB_IJNSC_ILi64EEENSB_IJSG_EEESH_EEENS_6half_tESJ_NSA_8TiledMMAINSA_8MMA_AtomIJNSA_20SM100_MMA_F16BF16_SSISJ_SJ_fLi64ELi64ELNSA_4UMMA5MajorE1ELSO_1ELNSN_7ScaleInE0ELSP_0EEEEEENSA_6LayoutISE_NSB_IJNSC_ILi0EEEST_ST_EEEEENSB_IJNSA_10UnderscoreESW_SW_EEEEENS7_6detail27Sm100ImplicitGemmTileTraitsINSA_13SM90_TMA_LOADENSA_14ComposedLayoutINSA_7SwizzleILi3ELi4ELi3EEENSA_18smem_ptr_flag_bitsILi16EEENSS_INSB_IJSG_NSC_ILi8EEEEEENSB_IJSD_SG_EEEEEEEvEENS10_INSA_20SM90_TMA_LOAD_IM2COLES1B_vEEEENS_8epilogue10collective18CollectiveEpilogueINS1G_23Sm100TmaWarpSpecializedILi3ELi2ELi16ELb1ELb0EEEJSI_NSB_IJNSS_ISG_SD_EENSS_INSC_ILi32EEESD_EEEEESJ_NSB_IJlNSB_IJSD_lllEEEST_EEESJ_S1Q_NS1G_6fusion15FusionCallbacksIS1K_NS1R_17LinearCombinationISJ_fSJ_fLNS_15FloatRoundStyleE2EEESI_S1O_JEEENSA_5SM1004TMEM4LOAD26SM100_TMEM_LOAD_16dp256b4xES11_NS12_INS13_ILi2ELi4ELi3EEES16_NSS_INSB_IJS17_S1M_EEENSB_IJS1M_SD_EEEEEEENSA_17SM75_U32x4_LDSM_NENSA_14SM90_TMA_STOREES25_NSA_17SM90_U32x4_STSM_NENSA_39AutoVectorizingCopyWithAssumedAlignmentILi128EEEEEEvvEEEEvNT_6ParamsE,(.L_x_171 - _ZN7cutlass13device_kernelINS_4conv6kernel13ConvUniversalINS1_16ConvProblemShapeILNS1_8OperatorE2ELi3EEENS1_10collective14CollectiveConvINS1_47MainloopSm100TmaUmmaWarpSpecializedImplicitGemmILS5_2ELi13ELi3ELi1ELi2EN4cute5tupleIJNSA_1CILi1EEESD_SD_EEEEENSB_IJNSC_ILi64EEENSB_IJSG_EEESH_EEENS_6half_tESJ_NSA_8TiledMMAINSA_8MMA_AtomIJNSA_20SM100_MMA_F16BF16_SSISJ_SJ_fLi64ELi64ELNSA_4UMMA5MajorE1ELSO_1ELNSN_7ScaleInE0ELSP_0EEEEEENSA_6LayoutISE_NSB_IJNSC_ILi0EEEST_ST_EEEEENSB_IJNSA_10UnderscoreESW_SW_EEEEENS7_6detail27Sm100ImplicitGemmTileTraitsINSA_13SM90_TMA_LOADENSA_14ComposedLayoutINSA_7SwizzleILi3ELi4ELi3EEENSA_18smem_ptr_flag_bitsILi16EEENSS_INSB_IJSG_NSC_ILi8EEEEEENSB_IJSD_SG_EEEEEEEvEENS10_INSA_20SM90_TMA_LOAD_IM2COLES1B_vEEEENS_8epilogue10collective18CollectiveEpilogueINS1G_23Sm100TmaWarpSpecializedILi3ELi2ELi16ELb1ELb0EEEJSI_NSB_IJNSS_ISG_SD_EENSS_INSC_ILi32EEESD_EEEEESJ_NSB_IJlNSB_IJSD_lllEEEST_EEESJ_S1Q_NS1G_6fusion15FusionCallbacksIS1K_NS1R_17LinearCombinationISJ_fSJ_fLNS_15FloatRoundStyleE2EEESI_S1O_JEEENSA_5SM1004TMEM4LOAD26SM100_TMEM_LOAD_16dp256b4xES11_NS12_INS13_ILi2ELi4ELi3EEES16_NSS_INSB_IJS17_S1M_EEENSB_IJS1M_SD_EEEEEEENSA_17SM75_U32x4_LDSM_NENSA_14SM90_TMA_STOREES25_NSA_17SM90_U32x4_STSM_NENSA_39AutoVectorizingCopyWithAssumedAlignmentILi128EEEEEEvvEEEEvNT_6ParamsE)
        .other          _ZN7cutlass13device_kernelINS_4conv6kernel13ConvUniversalINS1_16ConvProblemShapeILNS1_8OperatorE2ELi3EEENS1_10collective14CollectiveConvINS1_47MainloopSm100TmaUmmaWarpSpecializedImplicitGemmILS5_2ELi13ELi3ELi1ELi2EN4cute5tupleIJNSA_1CILi1EEESD_SD_EEEEENSB_IJNSC_ILi64EEENSB_IJSG_EEESH_EEENS_6half_tESJ_NSA_8TiledMMAINSA_8MMA_AtomIJNSA_20SM100_MMA_F16BF16_SSISJ_SJ_fLi64ELi64ELNSA_4UMMA5MajorE1ELSO_1ELNSN_7ScaleInE0ELSP_0EEEEEENSA_6LayoutISE_NSB_IJNSC_ILi0EEEST_ST_EEEEENSB_IJNSA_10UnderscoreESW_SW_EEEEENS7_6detail27Sm100ImplicitGemmTileTraitsINSA_13SM90_TMA_LOADENSA_14ComposedLayoutINSA_7SwizzleILi3ELi4ELi3EEENSA_18smem_ptr_flag_bitsILi16EEENSS_INSB_IJSG_NSC_ILi8EEEEEENSB_IJSD_SG_EEEEEEEvEENS10_INSA_20SM90_TMA_LOAD_IM2COLES1B_vEEEENS_8epilogue10collective18CollectiveEpilogueINS1G_23Sm100TmaWarpSpecializedILi3ELi2ELi16ELb1ELb0EEEJSI_NSB_IJNSS_ISG_SD_EENSS_INSC_ILi32EEESD_EEEEESJ_NSB_IJlNSB_IJSD_lllEEEST_EEESJ_S1Q_NS1G_6fusion15FusionCallbacksIS1K_NS1R_17LinearCombinationISJ_fSJ_fLNS_15FloatRoundStyleE2EEESI_S1O_JEEENSA_5SM1004TMEM4LOAD26SM100_TMEM_LOAD_16dp256b4xES11_NS12_INS13_ILi2ELi4ELi3EEES16_NSS_INSB_IJS17_S1M_EEENSB_IJS1M_SD_EEEEEEENSA_17SM75_U32x4_LDSM_NENSA_14SM90_TMA_STOREES25_NSA_17SM90_U32x4_STSM_NENSA_39AutoVectorizingCopyWithAssumedAlignmentILi128EEEEEEvvEEEEvNT_6ParamsE,@"STO_CUDA_ENTRY STV_DEFAULT"
_ZN7cutlass13device_kernelINS_4conv6kernel13ConvUniversalINS1_16ConvProblemShapeILNS1_8OperatorE2ELi3EEENS1_10collective14CollectiveConvINS1_47MainloopSm100TmaUmmaWarpSpecializedImplicitGemmILS5_2ELi13ELi3ELi1ELi2EN4cute5tupleIJNSA_1CILi1EEESD_SD_EEEEENSB_IJNSC_ILi64EEENSB_IJSG_EEESH_EEENS_6half_tESJ_NSA_8TiledMMAINSA_8MMA_AtomIJNSA_20SM100_MMA_F16BF16_SSISJ_SJ_fLi64ELi64ELNSA_4UMMA5MajorE1ELSO_1ELNSN_7ScaleInE0ELSP_0EEEEEENSA_6LayoutISE_NSB_IJNSC_ILi0EEEST_ST_EEEEENSB_IJNSA_10UnderscoreESW_SW_EEEEENS7_6detail27Sm100ImplicitGemmTileTraitsINSA_13SM90_TMA_LOADENSA_14ComposedLayoutINSA_7SwizzleILi3ELi4ELi3EEENSA_18smem_ptr_flag_bitsILi16EEENSS_INSB_IJSG_NSC_ILi8EEEEEENSB_IJSD_SG_EEEEEEEvEENS10_INSA_20SM90_TMA_LOAD_IM2COLES1B_vEEEENS_8epilogue10collective18CollectiveEpilogueINS1G_23Sm100TmaWarpSpecializedILi3ELi2ELi16ELb1ELb0EEEJSI_NSB_IJNSS_ISG_SD_EENSS_INSC_ILi32EEESD_EEEEESJ_NSB_IJlNSB_IJSD_lllEEEST_EEESJ_S1Q_NS1G_6fusion15FusionCallbacksIS1K_NS1R_17LinearCombinationISJ_fSJ_fLNS_15FloatRoundStyleE2EEESI_S1O_JEEENSA_5SM1004TMEM4LOAD26SM100_TMEM_LOAD_16dp256b4xES11_NS12_INS13_ILi2ELi4ELi3EEES16_NSS_INSB_IJS17_S1M_EEENSB_IJS1M_SD_EEEEEEENSA_17SM75_U32x4_LDSM_NENSA_14SM90_TMA_STOREES25_NSA_17SM90_U32x4_STSM_NENSA_39AutoVectorizingCopyWithAssumedAlignmentILi128EEEEEEvvEEEEvNT_6ParamsE:
[----:B------:R-:W1:Y:S01]  /*0000*/  LDC R1, c[0x0][0x37c] ;  /* 0x0000df00ff017b82 */ /* 0x000e620000000800 */
[----:B------:R-:W2:Y:S07]  /*0010*/  S2R R54, SR_TID.X ;  /* 0x0000000000367919 */ /* 0x000eae0000002100 */
[----:B------:R-:W3:Y:S01]  /*0020*/  LDC.64 R2, c[0x0][0x990] ;  /* 0x00026400ff027b82 */ /* 0x000ee20000000a00 */
[----:B------:R-:W-:Y:S01]  /*0030*/  ELECT P2, URZ, PT ;  /* 0x0000000000ff782f */ /* 0x000fe20003840000 */
[----:B-1----:R-:W-:Y:S01]  /*0040*/  VIADD R1, R1, 0xfffffff8 ;  /* 0xfffffff801017836 */ /* 0x002fe20000000000 */
[----:B------:R-:W-:-:S02]  /*0050*/  PRMT R55, RZ, 0x7610, R55 ;  /* 0x00007610ff377816 */ /* 0x000fc40000000037 */
[----:B---3--:R-:W-:-:S04]  /*0060*/  ISETP.NE.U32.AND P0, PT, R2, RZ, PT ;  /* 0x000000ff0200720c */ /* 0x008fc80003f05070 */
[----:B------:R-:W-:Y:S02]  /*0070*/  ISETP.NE.AND.EX P0, PT, R3, RZ, PT, P0 ;  /* 0x000000ff0300720c */ /* 0x000fe40003f05300 */
[----:B--2---:R-:W-:-:S05]  /*0080*/  SHF.R.U32.HI R56, RZ, 0x5, R54 ;  /* 0x00000005ff387819 */ /* 0x004fca0000011636 */
[----:B------:R-:W1:Y:S02]  /*0090*/  SHFL.IDX PT, R0, R56, RZ, 0x1f ;  /* 0x00001fff38007589 */ /* 0x000e6400000e0000 */
[----:B-1----:R-:W-:-:S04]  /*00a0*/  R2UR UR15, R0 ;  /* 0x00000000000f72ca */ /* 0x002fc800000e0000 */
[----:B------:R-:W-:Y:S05]  /*00b0*/  @P0 BRA `(.L_x_0) ;  /* 0x0000000000300947 */ /* 0x000fea0003800000 */
[----:B------:R-:W1:Y:S02]  /*00c0*/  LDCU.64 UR4, c[0x0][0x988] ;  /* 0x00013100ff0477ac */ /* 0x000e640008000a00 */
[----:B-1----:R-:W-:-:S04]  /*00d0*/  UISETP.NE.U32.AND UP0, UPT, UR4, URZ, UPT ;  /* 0x000000ff0400728c */ /* 0x002fc8000bf05070 */
[----:B------:R-:W-:-:S09]  /*00e0*/  UISETP.NE.AND.EX UP0, UPT, UR5, URZ, UPT, UP0 ;  /* 0x000000ff0500728c */ /* 0x000fd2000bf05300 */
[----:B------:R-:W-:Y:S05]  /*00f0*/  BRA.U !UP0, `(.L_x_1) ;  /* 0x0000000108147547 */ /* 0x000fea000b800000 */
[----:B------:R-:W1:Y:S01]  /*0100*/  LDC.64 R26, c[0x0][0x988] ;  /* 0x00026200ff1a7b82 */ /* 0x000e620000000a00 */
[----:B------:R-:W1:Y:S02]  /*0110*/  LDCU.64 UR4, c[0x0][0x358] ;  /* 0x00006b00ff0477ac */ /* 0x000e640008000a00 */
[----:B-1----:R1:W5:Y:S01]  /*0120*/  LDG.E R26, desc[UR4][R26.64] ;  /* 0x000000041a1a7981 */ /* 0x002362000c1e1900 */
[----:B------:R-:W-:Y:S01]  /*0130*/  HFMA2 R55, -RZ, RZ, 0, 5.9604644775390625e-08 ;  /* 0x00000001ff377431 */ /* 0x000fe200000001ff */
[----:B------:R-:W-:Y:S05]  /*0140*/  BRA `(.L_x_0) ;  /* 0x00000000000c7947 */ /* 0x000fea0003800000 */
.L_x_1:
[----:B------:R-:W1:Y:S01]  /*0150*/  LDCU UR4, c[0x0][0x980] ;  /* 0x00013000ff0477ac */ /* 0x000e620008000800 */
[----:B------:R-:W-:Y:S01]  /*0160*/  HFMA2 R55, -RZ, RZ, 0, 5.9604644775390625e-08 ;  /* 0x00000001ff377431 */ /* 0x000fe200000001ff */
[----:B-1----:R-:W-:-:S07]  /*0170*/  MOV R26, UR4 ;  /* 0x00000004001a7c02 */ /* 0x002fce0008000f00 */
.L_x_0:
[----:B------:R-:W2:Y:S02]  /*0180*/  LDCU.64 UR4, c[0x0][0x9b0] ;  /* 0x00013600ff0477ac */ /* 0x000ea40008000a00 */
[----:B--2---:R-:W-:-:S04]  /*0190*/  UISETP.NE.U32.AND UP0, UPT, UR4, URZ, UPT ;  /* 0x000000ff0400728c */ /* 0x004fc8000bf05070 */
[----:B------:R-:W-:-:S09]  /*01a0*/  UISETP.NE.AND.EX UP0, UPT, UR5, URZ, UPT, UP0 ;  /* 0x000000ff0500728c */ /* 0x000fd2000bf05300 */
[----:B------:R-:W-:Y:S05]  /*01b0*/  BRA.U UP0, `(.L_x_2) ;  /* 0x0000000100287547 */ /* 0x000fea000b800000 */
[----:B------:R-:W2:Y:S02]  /*01c0*/  LDCU.64 UR4, c[0x0][0x9a8] ;  /* 0x00013500ff0477ac */ /* 0x000ea40008000a00 */
[----:B--2---:R-:W-:-:S04]  /*01d0*/  UISETP.NE.U32.AND UP0, UPT, UR4, URZ, UPT ;  /* 0x000000ff0400728c */ /* 0x004fc8000bf05070 */
[----:B------:R-:W-:-:S09]  /*01e0*/  UISETP.NE.AND.EX UP0, UPT, UR5, URZ, UPT, UP0 ;  /* 0x000000ff0500728c */ /* 0x000fd2000bf05300 */
[----:B------:R-:W-:Y:S05]  /*01f0*/  BRA.U !UP0, `(.L_x_3) ;  /* 0x0000000108107547 */ /* 0x000fea000b800000 */
[----:B------:R-:W2:Y:S01]  /*0200*/  LDC.64 R24, c[0x0][0x9a8] ;  /* 0x00026a00ff187b82 */ /* 0x000ea20000000a00 */
[----:B------:R-:W2:Y:S02]  /*0210*/  LDCU.64 UR4, c[0x0][0x358] ;  /* 0x00006b00ff0477ac */ /* 0x000ea40008000a00 */
[----:B--2---:R2:W5:Y:S01]  /*0220*/  LDG.E R24, desc[UR4][R24.64] ;  /* 0x0000000418187981 */ /* 0x004562000c1e1900 */
[----:B------:R-:W-:Y:S05]  /*0230*/  BRA `(.L_x_2) ;  /* 0x0000000000087947 */ /* 0x000fea0003800000 */
.L_x_3:
[----:B------:R-:W2:Y:S02]  /*0240*/  LDCU UR4, c[0x0][0x9a0] ;  /* 0x00013400ff0477ac */ /* 0x000ea40008000800 */
[----:B--2---:R-:W-:Y:S02]  /*0250*/  MOV R24, UR4 ;  /* 0x0000000400187c02 */ /* 0x004fe40008000f00 */
.L_x_2:
[----:B------:R-:W3:Y:S01]  /*0260*/  LDC.64 R4, c[0x0][0x988] ;  /* 0x00026200ff047b82 */ /* 0x000ee20000000a00 */
[----:B------:R-:W-:Y:S01]  /*0270*/  IMAD.U32 R0, RZ, RZ, UR15 ;  /* 0x0000000fff007e24 */ /* 0x000fe2000f8e00ff */
[----:B------:R-:W-:Y:S01]  /*0280*/  ISETP.EQ.U32.AND P4, PT, R2, RZ, PT ;  /* 0x000000ff0200720c */ /* 0x000fe20003f82070 */
[----:B------:R-:W-:Y:S03]  /*0290*/  BSSY.RECONVERGENT B0, `(.L_x_4) ;  /* 0x0000012000007945 */ /* 0x000fe60003800200 */
[----:B------:R-:W-:Y:S02]  /*02a0*/  ISETP.NE.OR P1, PT, R0, 0x1, !P2 ;  /* 0x000000010000780c */ /* 0x000fe40005725670 */
[----:B---3--:R-:W-:-:S04]  /*02b0*/  ISETP.NE.U32.AND P0, PT, R4, RZ, PT ;  /* 0x000000ff0400720c */ /* 0x008fc80003f05070 */
[----:B------:R-:W-:-:S13]  /*02c0*/  ISETP.NE.AND.EX P0, PT, R5, RZ, PT, P0 ;  /* 0x000000ff0500720c */ /* 0x000fda0003f05300 */
[----:B------:R-:W-:Y:S01]  /*02d0*/  VOTEU.ANY UP3, P0 ;  /* 0x0000000000ff7886 */ /* 0x000fe20000060100 */
[----:B------:R-:W-:Y:S02]  /*02e0*/  PLOP3.LUT P3, PT, PT, PT, UP3, 0x80, 0x8 ;  /* 0x000000000008781c */ /* 0x000fe40003f6f038 */
[----:B------:R-:W-:Y:S02]  /*02f0*/  ISETP.NE.OR P0, PT, R0, 0x3, !P2 ;  /* 0x000000030000780c */ /* 0x000fe40005705670 */
[----:B------:R-:W-:-:S04]  /*0300*/  ISETP.EQ.OR.EX P5, PT, R3, RZ, !P3, P4 ;  /* 0x000000ff0300720c */ /* 0x000fc80005fa2740 */
[----:B------:R-:W-:Y:S01]  /*0310*/  P2R R61, PR, RZ, 0x20 ;  /* 0x00000020ff3d7803 */ /* 0x000fe20000000000 */
[----:B------:R-:W-:Y:S05]  /*0320*/  @P1 BRA `(.L_x_5) ;  /* 0x0000000000201947 */ /* 0x000fea0003800000 */
[----:B------:R-:W3:Y:S02]  /*0330*/  LDCU.64 UR4, c[0x0][0x348] ;  /* 0x00006900ff0477ac */ /* 0x000ee40008000a00 */
[----:B---3--:R-:W-:Y:S02]  /*0340*/  UIADD3 UR6, UP1, UPT, UR4, 0x80, URZ ;  /* 0x0000008004067890 */ /* 0x008fe4000ff3e0ff */
[----:B------:R-:W-:Y:S02]  /*0350*/  UIADD3 UR4, UP0, UPT, UR4, 0x180, URZ ;  /* 0x0000018004047890 */ /* 0x000fe4000ff1e0ff */
[----:B------:R-:W-:Y:S02]  /*0360*/  UIADD3.X UR7, UPT, UPT, URZ, UR5, URZ, UP1, !UPT ;  /* 0x00000005ff077290 */ /* 0x000fe40008ffe4ff */
[----:B------:R-:W-:-:S07]  /*0370*/  UIADD3.X UR5, UPT, UPT, URZ, UR5, URZ, UP0, !UPT ;  /* 0x00000005ff057290 */ /* 0x000fce00087fe4ff */
[----:B------:R3:W-:Y:S02]  /*0380*/  UTMACCTL.PF [UR6] ;  /* 0x00000000060079b9 */ /* 0x0007e40008040000 */
[----:B------:R3:W-:Y:S02]  /*0390*/  UTMACCTL.PF [UR4] ;  /* 0x00000000040079b9 */ /* 0x0007e40008040000 */
[----:B---3--:R-:W-:Y:S01]  /*03a0*/  NOP ;  /* 0x0000000000007918 */ /* 0x008fe20000000000 */
.L_x_5:
[----:B------:R-:W-:Y:S05]  /*03b0*/  BSYNC.RECONVERGENT B0 ;  /* 0x0000000000007941 */ /* 0x000fea0003800200 */
.L_x_4:
[----:B------:R-:W-:Y:S04]  /*03c0*/  BSSY.RECONVERGENT B0, `(.L_x_6) ;  /* 0x000000a000007945 */ /* 0x000fe80003800200 */
        /* <DEDUP_REMOVED lines=9> */
.L_x_7:
[----:B------:R-:W-:Y:S05]  /*0460*/  BSYNC.RECONVERGENT B0 ;  /* 0x0000000000007941 */ /* 0x000fea0003800200 */
.L_x_6:
[----:B------:R-:W-:Y:S01]  /*0470*/  UPLOP3.LUT UP2, UPT, UPT, UPT, UPT, 0x80, 0x8 ;  /* 0x000000000008789c */ /* 0x000fe20003f4f070 */
[----:B------:R-:W-:Y:S10]  /*0480*/  @!P5 BRA `(.L_x_8) ;  /* 0x000000000024d947 */ /* 0x000ff40003800000 */
[----:B------:R-:W-:Y:S01]  /*0490*/  ISETP.NE.U32.AND P1, PT, R2, RZ, PT ;  /* 0x000000ff0200720c */ /* 0x000fe20003f25070 */
[----:B------:R-:W-:Y:S01]  /*04a0*/  USEL UR4, URZ, 0xffffffff, UP3 ;  /* 0xffffffffff047887 */ /* 0x000fe20009800000 */
[----:B-----5:R-:W-:Y:S02]  /*04b0*/  FSETP.NEU.AND P0, PT, R26, RZ, PT ;  /* 0x000000ff1a00720b */ /* 0x020fe40003f0d000 */
[----:B------:R-:W-:-:S11]  /*04c0*/  ISETP.NE.AND.EX P1, PT, R3, RZ, PT, P1 ;  /* 0x000000ff0300720c */ /* 0x000fd60003f25310 */
[----:B------:R-:W-:Y:S02]  /*04d0*/  VOTEU.ANY UP0, P0 ;  /* 0x0000000000ff7886 */ /* 0x000fe40000000100 */
[----:B------:R-:W-:-:S05]  /*04e0*/  VOTEU.ANY UP1, P1 ;  /* 0x0000000000ff7886 */ /* 0x000fca0000820100 */
[----:B------:R-:W-:-:S04]  /*04f0*/  @!UP1 USEL UR4, URZ, 0xffffffff, UP0 ;  /* 0xffffffffff049887 */ /* 0x000fc80008000000 */
[----:B------:R-:W-:-:S04]  /*0500*/  ULOP3.LUT UR4, UR4, 0x1, URZ, 0xc0, !UPT ;  /* 0x0000000104047892 */ /* 0x000fc8000f8ec0ff */
[----:B------:R-:W-:-:S11]  /*0510*/  UISETP.NE.U32.AND UP2, UPT, UR4, 0x1, UPT ;  /* 0x000000010400788c */ /* 0x000fd6000bf45070 */
.L_x_8:
[----:B------:R-:W3:Y:S01]  /*0520*/  SHFL.IDX PT, R2, R56, RZ, 0x1f ;  /* 0x00001fff38027589 */ /* 0x000ee200000e0000 */
[----:B------:R-:W-:-:S04]  /*0530*/  UISETP.NE.AND UP0, UPT, UR15, 0x2, UPT ;  /* 0x000000020f00788c */ /* 0x000fc8000bf05270 */
[----:B------:R-:W-:Y:S01]  /*0540*/  USEL UR46, URZ, 0x1, UP0 ;  /* 0x00000001ff2e7887 */ /* 0x000fe20008000000 */
[----:B---3--:R-:W-:-:S13]  /*0550*/  ISETP.NE.AND P0, PT, R2, RZ, PT ;  /* 0x000000ff0200720c */ /* 0x008fda0003f05270 */
[----:B------:R-:W-:Y:S05]  /*0560*/  @P0 BRA `(.L_x_9) ;  /* 0x00000000009c0947 */ /* 0x000fea0003800000 */
[----:B------:R-:W-:Y:S01]  /*0570*/  ELECT P0, URZ, PT ;  /* 0x0000000000ff782f */ /* 0x000fe20003800000 */
[----:B------:R-:W-:-:S12]  /*0580*/  BSSY.RECONVERGENT B0, `(.L_x_9) ;  /* 0x0000025000007945 */ /* 0x000fd80003800200 */
[----:B------:R-:W-:Y:S05]  /*0590*/  @!P0 BRA `(.L_x_10) ;  /* 0x00000000008c8947 */ /* 0x000fea0003800000 */
[----:B------:R-:W3:Y:S01]  /*05a0*/  S2UR UR4, SR_CgaCtaId ;  /* 0x00000000000479c3 */ /* 0x000ee20000008800 */
[----:B------:R-:W-:Y:S01]  /*05b0*/  UMOV UR5, 0x400 ;  /* 0x0000040000057882 */ /* 0x000fe20000000000 */
[----:B------:R-:W-:Y:S02]  /*05c0*/  UMOV UR6, 0x1 ;  /* 0x0000000100067882 */ /* 0x000fe40000000000 */
[----:B------:R-:W-:-:S04]  /*05d0*/  UIADD3 UR6, UPT, UPT, -UR6, 0x100000, URZ ;  /* 0x0010000006067890 */ /* 0x000fc8000fffe1ff */
[----:B------:R-:W-:Y:S02]  /*05e0*/  USHF.L.U32 UR7, UR6, 0xb, URZ ;  /* 0x0000000b06077899 */ /* 0x000fe400080006ff */
[----:B------:R-:W-:Y:S02]  /*05f0*/  USHF.L.U32 UR6, UR6, 0x1, URZ ;  /* 0x0000000106067899 */ /* 0x000fe400080006ff */
[----:B---3--:R-:W-:Y:S01]  /*0600*/  ULEA UR4, UR4, UR5, 0x18 ;  /* 0x0000000504047291 */ /* 0x008fe2000f8ec0ff */
[----:B------:R-:W3:Y:S11]  /*0610*/  FENCE.VIEW.ASYNC.S ;  /* 0x00000000000073c6 */ /* 0x000ef60000000000 */
[----:B---3--:R3:W4:Y:S01]  /*0620*/  SYNCS.EXCH.64 URZ, [UR4], UR6 ;  /* 0x0000000604ff75b2 */ /* 0x0087220008000100 */
[----:B------:R3:W1:Y:S01]  /*0630*/  SYNCS.EXCH.64 URZ, [UR4+0x68], UR6 ;  /* 0x0000680604ff75b2 */ /* 0x0006620008000100 */
        /* <DEDUP_REMOVED lines=23> */
[----:B------:R3:W1:Y:S02]  /*07b0*/  SYNCS.EXCH.64 URZ, [UR4+0xc8], UR6 ;  /* 0x0000c80604ff75b2 */ /* 0x0006640008000100 */
[----:B---34-:R-:W-:Y:S01]  /*07c0*/  NOP ;  /* 0x0000000000007918 */ /* 0x018fe20000000000 */
.L_x_10:
[----:B------:R-:W-:Y:S05]  /*07d0*/  BSYNC.RECONVERGENT B0 ;  /* 0x0000000000007941 */ /* 0x000fea0003800200 */
.L_x_9:
[----:B------:R-:W3:Y:S01]  /*07e0*/  SHFL.IDX PT, R2, R56, RZ, 0x1f ;  /* 0x00001fff38027589 */ /* 0x000ee200000e0000 */
[----:B------:R-:W-:Y:S01]  /*07f0*/  NOP ;  /* 0x0000000000007918 */ /* 0x000fe20000000000 */
[----:B---3--:R-:W-:-:S13]  /*0800*/  ISETP.NE.AND P0, PT, R2, 0x1, PT ;  /* 0x000000010200780c */ /* 0x008fda0003f05270 */
[----:B------:R-:W-:Y:S05]  /*0810*/  @P0 BRA `(.L_x_11) ;  /* 0x0000000000500947 */ /* 0x000fea0003800000 */
[----:B------:R-:W3:Y:S01]  /*0820*/  S2UR UR4, SR_CgaCtaId ;  /* 0x00000000000479c3 */ /* 0x000ee20000008800 */
[----:B------:R-:W-:Y:S01]  /*0830*/  UMOV UR5, 0x400 ;  /* 0x0000040000057882 */ /* 0x000fe20000000000 */
[----:B------:R-:W-:Y:S01]  /*0840*/  UMOV UR8, 0x20 ;  /* 0x0000002000087882 */ /* 0x000fe20000000000 */
[----:B------:R-:W-:Y:S01]  /*0850*/  UMOV UR6, 0x80 ;  /* 0x0000008000067882 */ /* 0x000fe20000000000 */
[----:B------:R-:W-:-:S04]  /*0860*/  UIADD3 UR8, UPT, UPT, -UR8, 0x100000, URZ ;  /* 0x0010000008087890 */ /* 0x000fc8000fffe1ff */
[----:B------:R-:W-:Y:S02]  /*0870*/  USHF.L.U32 UR9, UR8, 0xb, URZ ;  /* 0x0000000b08097899 */ /* 0x000fe400080006ff */
[----:B------:R-:W-:Y:S02]  /*0880*/  USHF.L.U32 UR8, UR8, 0x1, URZ ;  /* 0x0000000108087899 */ /* 0x000fe400080006ff */
[----:B------:R-:W-:-:S04]  /*0890*/  UIADD3 UR6, UPT, UPT, -UR6, 0x100000, URZ ;  /* 0x0010000006067890 */ /* 0x000fc8000fffe1ff */
[----:B------:R-:W-:Y:S02]  /*08a0*/  USHF.L.U32 UR7, UR6, 0xb, URZ ;  /* 0x0000000b06077899 */ /* 0x000fe400080006ff */
[----:B------:R-:W-:Y:S01]  /*08b0*/  USHF.L.U32 UR6, UR6, 0x1, URZ ;  /* 0x0000000106067899 */ /* 0x000fe200080006ff */
[----:B------:R-:W-:Y:S01]  /*08c0*/  ELECT P0, URZ, PT ;  /* 0x0000000000ff782f */ /* 0x000fe20003800000 */
[----:B---3--:R-:W-:Y:S01]  /*08d0*/  ULEA UR4, UR4, UR5, 0x18 ;  /* 0x0000000504047291 */ /* 0x008fe2000f8ec0ff */
[----:B------:R-:W3:Y:S11]  /*08e0*/  FENCE.VIEW.ASYNC.S ;  /* 0x00000000000073c6 */ /* 0x000ef60000000000 */
[----:B---3--:R3:W4:Y:S01]  /*08f0*/  SYNCS.EXCH.64 URZ, [UR4+0xd0], UR8 ;  /* 0x0000d00804ff75b2 */ /* 0x0087220008000100 */
[----:B------:R3:W1:Y:S01]  /*0900*/  SYNCS.EXCH.64 URZ, [UR4+0xe8], UR6 ;  /* 0x0000e80604ff75b2 */ /* 0x0006620008000100 */
[----:B------:R3:W1:Y:S01]  /*0910*/  SYNCS.EXCH.64 URZ, [UR4+0xd8], UR8 ;  /* 0x0000d80804ff75b2 */ /* 0x0006620008000100 */
[----:B------:R3:W1:Y:S01]  /*0920*/  SYNCS.EXCH.64 URZ, [UR4+0xf0], UR6 ;  /* 0x0000f00604ff75b2 */ /* 0x0006620008000100 */
[----:B------:R3:W1:Y:S01]  /*0930*/  SYNCS.EXCH.64 URZ, [UR4+0xe0], UR8 ;  /* 0x0000e00804ff75b2 */ /* 0x0006620008000100 */
[----:B------:R3:W1:Y:S01]  /*0940*/  SYNCS.EXCH.64 URZ, [UR4+0xf8], UR6 ;  /* 0x0000f80604ff75b2 */ /* 0x0006620008000100 */
[----:B------:R-:W-:Y:S01]  /*0950*/  NOP ;  /* 0x0000000000007918 */ /* 0x000fe20000000000 */
.L_x_11:
[----:B------:R-:W2:Y:S01]  /*0960*/  SHFL.IDX PT, R2, R56, RZ, 0x1f ;  /* 0x00001fff38027589 */ /* 0x000ea200000e0000 */
[----:B------:R-:W-:Y:S01]  /*0970*/  NOP ;  /* 0x0000000000007918 */ /* 0x000fe20000000000 */
[----:B--2---:R-:W-:-:S13]  /*0980*/  ISETP.NE.AND P0, PT, R2, 0x3, PT ;  /* 0x000000030200780c */ /* 0x004fda0003f05270 */
[----:B------:R-:W-:Y:S05]  /*0990*/  @P0 BRA `(.L_x_12) ;  /* 0x0000000000300947 */ /* 0x000fea0003800000 */
[----:B---3--:R-:W2:Y:S01]  /*09a0*/  S2UR UR4, SR_CgaCtaId ;  /* 0x00000000000479c3 */ /* 0x008ea20000008800 */
[----:B------:R-:W-:Y:S01]  /*09b0*/  UMOV UR6, 0x400 ;  /* 0x0000040000067882 */ /* 0x000fe20000000000 */
[----:B------:R-:W-:Y:S01]  /*09c0*/  UMOV UR5, 0x20 ;  /* 0x0000002000057882 */ /* 0x000fe20000000000 */
[----:B------:R-:W-:Y:S01]  /*09d0*/  ELECT P0, URZ, PT ;  /* 0x0000000000ff782f */ /* 0x000fe20003800000 */
[----:B--2---:R-:W-:Y:S02]  /*09e0*/  ULEA UR6, UR4, UR6, 0x18 ;  /* 0x0000000604067291 */ /* 0x004fe4000f8ec0ff */
[----:B------:R-:W-:-:S04]  /*09f0*/  UIADD3 UR4, UPT, UPT, -UR5, 0x100000, URZ ;  /* 0x0010000005047890 */ /* 0x000fc8000fffe1ff */
[----:B------:R-:W-:Y:S02]  /*0a00*/  USHF.L.U32 UR5, UR4, 0xb, URZ ;  /* 0x0000000b04057899 */ /* 0x000fe400080006ff */
[----:B------:R-:W-:Y:S01]  /*0a10*/  USHF.L.U32 UR4, UR4, 0x1, URZ ;  /* 0x0000000104047899 */ /* 0x000fe200080006ff */
[----:B------:R-:W2:Y:S11]  /*0a20*/  FENCE.VIEW.ASYNC.S ;  /* 0x00000000000073c6 */ /* 0x000eb60000000000 */
[----:B--2---:R2:W3:Y:S01]  /*0a30*/  SYNCS.EXCH.64 URZ, [UR6+0x100], UR4 ;  /* 0x0001000406ff75b2 */ /* 0x0044e20008000100 */
[----:B------:R2:W1:Y:S01]  /*0a40*/  SYNCS.EXCH.64 URZ, [UR6+0x108], UR4 ;  /* 0x0001080406ff75b2 */ /* 0x0004620008000100 */
[----:B------:R-:W-:Y:S01]  /*0a50*/  NOP ;  /* 0x0000000000007918 */ /* 0x000fe20000000000 */
.L_x_12:
[----:B------:R-:W4:Y:S01]  /*0a60*/  SHFL.IDX PT, R2, R56, RZ, 0x1f ;  /* 0x00001fff38027589 */ /* 0x000f2200000e0000 */
[----:B------:R-:W-:Y:S01]  /*0a70*/  NOP ;  /* 0x0000000000007918 */ /* 0x000fe20000000000 */
[----:B----4-:R-:W-:-:S13]  /*0a80*/  ISETP.NE.AND P0, PT, R2, 0x4, PT ;  /* 0x000000040200780c */ /* 0x010fda0003f05270 */
[----:B------:R-:W-:Y:S05]  /*0a90*/  @P0 BRA `(.L_x_13) ;  /* 0x0000000000440947 */ /* 0x000fea0003800000 */
[----:B--23--:R-:W2:Y:S01]  /*0aa0*/  S2UR UR6, SR_CgaCtaId ;  /* 0x00000000000679c3 */ /* 0x00cea20000008800 */
[----:B------:R-:W-:Y:S01]  /*0ab0*/  UMOV UR4, 0x100 ;  /* 0x0000010000047882 */ /* 0x000fe20000000000 */
[----:B------:R-:W-:Y:S01]  /*0ac0*/  UMOV UR5, 0x400 ;  /* 0x0000040000057882 */ /* 0x000fe20000000000 */
[----:B------:R-:W-:Y:S01]  /*0ad0*/  USEL UR4, UR4, 0xe0, UP2 ;  /* 0x000000e004047887 */ /* 0x000fe20009000000 */
[----:B------:R-:W-:Y:S01]  /*0ae0*/  UMOV UR8, 0x1 ;  /* 0x0000000100087882 */ /* 0x000fe20000000000 */
[----:B------:R-:W-:Y:S01]  /*0af0*/  ELECT P0, URZ, PT ;  /* 0x0000000000ff782f */ /* 0x000fe20003800000 */
[----:B------:R-:W-:-:S04]  /*0b00*/  UIADD3 UR8, UPT, UPT, -UR8, 0x100000, URZ ;  /* 0x0010000008087890 */ /* 0x000fc8000fffe1ff */
[----:B------:R-:W-:Y:S02]  /*0b10*/  USHF.L.U32 UR9, UR8, 0xb, URZ ;  /* 0x0000000b08097899 */ /* 0x000fe400080006ff */
[----:B------:R-:W-:Y:S02]  /*0b20*/  USHF.L.U32 UR8, UR8, 0x1, URZ ;  /* 0x0000000108087899 */ /* 0x000fe400080006ff */
[----:B--2---:R-:W-:Y:S02]  /*0b30*/  ULEA UR6, UR6, UR5, 0x18 ;  /* 0x0000000506067291 */ /* 0x004fe4000f8ec0ff */
[----:B------:R-:W-:-:S04]  /*0b40*/  UIADD3 UR4, UPT, UPT, -UR4, 0x100000, URZ ;  /* 0x0010000004047890 */ /* 0x000fc8000fffe1ff */
[----:B------:R-:W-:Y:S02]  /*0b50*/  USHF.L.U32 UR5, UR4, 0xb, URZ ;  /* 0x0000000b04057899 */ /* 0x000fe400080006ff */
[----:B------:R-:W-:Y:S01]  /*0b60*/  USHF.L.U32 UR4, UR4, 0x1, URZ ;  /* 0x0000000104047899 */ /* 0x000fe200080006ff */
[----:B------:R-:W2:Y:S03]  /*0b70*/  FENCE.VIEW.ASYNC.S ;  /* 0x00000000000073c6 */ /* 0x000ea60000000000 */
[----:B--2---:R4:W2:Y:S08]  /*0b80*/  SYNCS.EXCH.64 URZ, [UR6+0x110], UR8 ;  /* 0x0001100806ff75b2 */ /* 0x0048b00008000100 */
[----:B------:R4:W3:Y:S02]  /*0b90*/  SYNCS.EXCH.64 URZ, [UR6+0x118], UR4 ;  /* 0x0001180406ff75b2 */ /* 0x0008e40008000100 */
[----:B----4-:R-:W-:Y:S01]  /*0ba0*/  NOP ;  /* 0x0000000000007918 */ /* 0x010fe20000000000 */
.L_x_13:
[----:B------:R-:W4:Y:S01]  /*0bb0*/  SHFL.IDX PT, R2, R56, RZ, 0x1f ;  /* 0x00001fff38027589 */ /* 0x000f2200000e0000 */
[----:B------:R-:W1:Y:S01]  /*0bc0*/  S2UR UR28, SR_CTAID.X ;  /* 0x00000000001c79c3 */ /* 0x000e620000002500 */
[----:B------:R-:W-:-:S07]  /*0bd0*/  NOP ;  /* 0x0000000000007918 */ /* 0x000fce0000000000 */
[----:B------:R-:W1:Y:S01]  /*0be0*/  S2UR UR22, SR_CTAID.Y ;  /* 0x00000000001679c3 */ /* 0x000e620000002600 */
[----:B----4-:R-:W-:-:S13]  /*0bf0*/  ISETP.NE.AND P0, PT, R2, 0x5, PT ;  /* 0x000000050200780c */ /* 0x010fda0003f05270 */
[----:B-1----:R-:W-:Y:S05]  /*0c00*/  @P0 BRA `(.L_x_14) ;  /* 0x0000000000480947 */ /* 0x002fea0003800000 */
[----:B--23--:R-:W1:Y:S01]  /*0c10*/  S2UR UR4, SR_CgaCtaId ;  /* 0x00000000000479c3 */ /* 0x00ce620000008800 */
        /* <DEDUP_REMOVED lines=10> */
[----:B-1----:R-:W-:Y:S01]  /*0cc0*/  ULEA UR4, UR4, UR5, 0x18 ;  /* 0x0000000504047291 */ /* 0x002fe2000f8ec0ff */
[----:B------:R-:W1:Y:S11]  /*0cd0*/  FENCE.VIEW.ASYNC.S ;  /* 0x00000000000073c6 */ /* 0x000e760000000000 */
[----:B-1----:R1:W4:Y:S01]  /*0ce0*/  SYNCS.EXCH.64 URZ, [UR4+0x120], UR8 ;  /* 0x0001200804ff75b2 */ /* 0x0023220008000100 */
[----:B------:R1:W2:Y:S01]  /*0cf0*/  SYNCS.EXCH.64 URZ, [UR4+0x130], UR6 ;  /* 0x0001300604ff75b2 */ /* 0x0002a20008000100 */
[----:B------:R1:W3:Y:S01]  /*0d00*/  SYNCS.EXCH.64 URZ, [UR4+0x128], UR8 ;  /* 0x0001280804ff75b2 */ /* 0x0002e20008000100 */
[----:B------:R1:W1:Y:S01]  /*0d10*/  SYNCS.EXCH.64 URZ, [UR4+0x138], UR6 ;  /* 0x0001380604ff75b2 */ /* 0x0002620008000100 */
[----:B------:R-:W-:Y:S01]  /*0d20*/  NOP ;  /* 0x0000000000007918 */ /* 0x000fe20000000000 */
.L_x_14:
[----:B------:R-:W-:-:S05]  /*0d30*/  CS2R.32 R49, SR_CgaSize ;  /* 0x0000000000317805 */ /* 0x000fca0000008a00 */
[----:B------:R-:W-:-:S05]  /*0d40*/  IMAD R49, R49, -0xa0, RZ ;  /* 0xffffff6031317824 */ /* 0x000fca00078e02ff */
[----:B--2---:R-:W-:-:S14]  /*0d50*/  R2UR UR5, R49 ;  /* 0x00000000310572ca */ /* 0x004fdc00000e0000 */
[----:B------:R-:W2:Y:S01]  /*0d60*/  LDCU UR5, c[0x0][UR5+0x2b0] ;  /* 0x00005600050577ac */ /* 0x000ea20008000800 */
[----:B------:R-:W-:Y:S02]  /*0d70*/  I2FP.F32.U32 R49, UR28 ;  /* 0x0000001c00317c45 */ /* 0x000fe40008201000 */
[----:B------:R-:W-:-:S05]  /*0d80*/  CS2R.32 R3, SR_CgaSize ;  /* 0x0000000000037805 */ /* 0x000fca0000008a00 */
[----:B------:R-:W-:-:S06]  /*0d90*/  IMAD R3, R3, -0xa0, RZ ;  /* 0xffffff6003037824 */ /* 0x000fcc00078e02ff */
[----:B------:R-:W4:Y:S01]  /*0da0*/  LDC R3, c[0x0][R3+0x2a0] ;  /* 0x0000a80003037b82 */ /* 0x000f220000000800 */
[----:B------:R-:W-:Y:S02]  /*0db0*/  I2FP.F32.U32 R48, UR22 ;  /* 0x0000001600307c45 */ /* 0x000fe40008201000 */
[----:B------:R-:W-:-:S05]  /*0dc0*/  CS2R.32 R16, SR_CgaSize ;  /* 0x0000000000107805 */ /* 0x000fca0000008a00 */
[----:B------:R-:W-:-:S05]  /*0dd0*/  IMAD R16, R16, -0xa0, RZ ;  /* 0xffffff6010107824 */ /* 0x000fca00078e02ff */
[----:B-1-3--:R-:W-:-:S14]  /*0de0*/  R2UR UR4, R16 ;  /* 0x00000000100472ca */ /* 0x00afdc00000e0000 */
[----:B------:R-:W1:Y:S01]  /*0df0*/  LDCU UR4, c[0x0][UR4+0x2b4] ;  /* 0x00005680040477ac */ /* 0x000e620008000800 */
[----:B------:R-:W-:Y:S01]  /*0e00*/  NOP ;  /* 0x0000000000007918 */ /* 0x000fe20000000000 */
[----:B------:R-:W3:Y:S01]  /*0e10*/  S2R R16, SR_CTAID.Z ;  /* 0x0000000000107919 */ /* 0x000ee20000002700 */
[----:B------:R-:W4:Y:S01]  /*0e20*/  LDCU UR18, c[0x0][0xc24] ;  /* 0x00018480ff1277ac */ /* 0x000f220008000800 */
[----:B------:R-:W-:-:S05]  /*0e30*/  CS2R.32 R2, SR_CgaSize ;  /* 0x0000000000027805 */ /* 0x000fca0000008a00 */
[----:B------:R-:W-:-:S06]  /*0e40*/  IMAD R2, R2, -0xa0, RZ ;  /* 0xffffff6002027824 */ /* 0x000fcc00078e02ff */
[----:B------:R-:W3:Y:S01]  /*0e50*/  LDC R2, c[0x0][R2+0x2a4] ;  /* 0x0000a90002027b82 */ /* 0x000ee20000000800 */
[----:B--2---:R-:W-:Y:S01]  /*0e60*/  FMUL R49, R49, UR5 ;  /* 0x0000000531317c20 */ /* 0x004fe20008400000 */
[----:B-1----:R-:W-:-:S05]  /*0e70*/  FMUL R48, R48, UR4 ;  /* 0x0000000430307c20 */ /* 0x002fca0008400000 */
[----:B------:R-:W1:Y:S01]  /*0e80*/  F2I.U32.TRUNC.NTZ R49, R49 ;  /* 0x0000003100317305 */ /* 0x000e62000020f000 */
[----:B----4-:R-:W-:-:S07]  /*0e90*/  UISETP.GE.AND UP0, UPT, UR18, 0x1, UPT ;  /* 0x000000011200788c */ /* 0x010fce000bf06270 */
[----:B------:R-:W2:Y:S01]  /*0ea0*/  F2I.U32.TRUNC.NTZ R48, R48 ;  /* 0x0000003000307305 */ /* 0x000ea2000020f000 */
[----:B-1----:R-:W-:-:S05]  /*0eb0*/  IADD3 R49, PT, PT, -R49, RZ, RZ ;  /* 0x000000ff31317210 */ /* 0x002fca0007ffe1ff */
[----:B------:R-:W-:Y:S01]  /*0ec0*/  IMAD R49, R3, R49, UR28 ;  /* 0x0000001c03317e24 */ /* 0x000fe2000f8e0231 */
[----:B--2---:R-:W-:-:S05]  /*0ed0*/  IADD3 R48, PT, PT, -R48, RZ, RZ ;  /* 0x000000ff30307210 */ /* 0x004fca0007ffe1ff */
[----:B---3--:R-:W-:Y:S01]  /*0ee0*/  IMAD R48, R2, R48, UR22 ;  /* 0x0000001602307e24 */ /* 0x008fe2000f8e0230 */
[----:B------:R-:W-:Y:S06]  /*0ef0*/  BAR.SYNC.DEFER_BLOCKING 0x0 ;  /* 0x0000000000007b1d */ /* 0x000fec0000010000 */
[----:B------:R-:W-:Y:S05]  /*0f00*/  BRA.U !UP0, `(.L_x_15) ;  /* 0x0000000108d47547 */ /* 0x000fea000b800000 */
[----:B------:R-:W1:Y:S01]  /*0f10*/  LDCU.128 UR24, c[0x0][0xc10] ;  /* 0x00018200ff1877ac */ /* 0x000e620008000c00 */
[----:B------:R-:W2:Y:S01]  /*0f20*/  LDCU UR14, c[0x0][0x370] ;  /* 0x00006e00ff0e77ac */ /* 0x000ea20008000800 */
[----:B------:R-:W3:Y:S01]  /*0f30*/  LDCU UR8, c[0x0][0x374] ;  /* 0x00006e80ff0877ac */ /* 0x000ee20008000800 */
[----:B------:R-:W4:Y:S01]  /*0f40*/  LDCU UR19, c[0x0][0xc0c] ;  /* 0x00018180ff1377ac */ /* 0x000f220008000800 */
[----:B------:R-:W4:Y:S01]  /*0f50*/  LDCU UR9, c[0x0][0xc20] ;  /* 0x00018400ff0977ac */ /* 0x000f220008000800 */
[----:B------:R-:W4:Y:S01]  /*0f60*/  LDCU.64 UR16, c[0x0][0xc28] ;  /* 0x00018500ff1077ac */ /* 0x000f220008000a00 */
[----:B-1----:R-:W-:Y:S02]  /*0f70*/  UISETP.NE.AND UP0, UPT, UR26, 0x1, UPT ;  /* 0x000000011a00788c */ /* 0x002fe4000bf05270 */
[----:B---3--:R-:W-:Y:S02]  /*0f80*/  UIMAD.WIDE.U32 UR4, UR8, UR27, URZ ;  /* 0x0000001b080472a5 */ /* 0x008fe4000f8e00ff */
[----:B--2---:R-:W-:-:S02]  /*0f90*/  UIMAD.WIDE.U32 UR6, UR14, UR24, URZ ;  /* 0x000000180e0672a5 */ /* 0x004fc4000f8e00ff */
[----:B----4-:R-:W-:Y:S02]  /*0fa0*/  UISETP.NE.AND UP1, UPT, UR19, 0x1, UPT ;  /* 0x000000011300788c */ /* 0x010fe4000bf25270 */
[----:B------:R-:W-:Y:S01]  /*0fb0*/  UIMAD.WIDE.U32 UR10, UR22, UR27, URZ ;  /* 0x0000001b160a72a5 */ /* 0x000fe2000f8e00ff */
[----:B------:R-:W-:Y:S01]  /*0fc0*/  UMOV UR4, UR5 ;  /* 0x0000000500047c82 */ /* 0x000fe20008000000 */
[----:B------:R-:W-:Y:S02]  /*0fd0*/  UISETP.NE.AND UP4, UPT, UR18, 0x1, UPT ;  /* 0x000000011200788c */ /* 0x000fe4000bf85270 */
[----:B------:R-:W-:-:S03]  /*0fe0*/  @UP0 USHF.R.U32.HI UR8, URZ, UR9, UR4 ;  /* 0x00000009ff080299 */ /* 0x000fc60008011604 */
[----:B------:R-:W-:Y:S01]  /*0ff0*/  UMOV UR6, UR11 ;  /* 0x0000000b00067c82 */ /* 0x000fe20008000000 */
[----:B------:R-:W-:Y:S01]  /*1000*/  UMOV UR4, UR7 ;  /* 0x0000000700047c82 */ /* 0x000fe20008000000 */
[----:B------:R-:W-:Y:S02]  /*1010*/  USHF.R.U32.HI UR10, URZ, UR9, UR6 ;  /* 0x00000009ff0a7299 */ /* 0x000fe40008011606 */
[----:B------:R-:W-:Y:S02]  /*1020*/  @UP1 USHF.R.U32.HI UR14, URZ, UR25, UR4 ;  /* 0x00000019ff0e1299 */ /* 0x000fe40008011604 */
[----:B------:R-:W-:Y:S02]  /*1030*/  UIMAD.WIDE.U32 UR4, UR8, UR16, URZ ;  /* 0x00000010080472a5 */ /* 0x000fe4000f8e00ff */
[----:B------:R-:W-:Y:S02]  /*1040*/  UIMAD.WIDE.U32 UR12, UR28, UR24, URZ ;  /* 0x000000181c0c72a5 */ /* 0x000fe4000f8e00ff */
[----:B------:R-:W-:-:S03]  /*1050*/  UIMAD.WIDE.U32 UR6, UR14, UR16, URZ ;  /* 0x000000100e0672a5 */ /* 0x000fc6000f8e00ff */
[----:B------:R-:W-:Y:S02]  /*1060*/  UMOV UR4, UR5 ;  /* 0x0000000500047c82 */ /* 0x000fe40008000000 */
[----:B------:R-:W-:Y:S01]  /*1070*/  @UP4 USHF.R.U32.HI UR8, URZ, UR17, UR4 ;  /* 0x00000011ff084299 */ /* 0x000fe20008011604 */
[----:B------:R-:W-:Y:S02]  /*1080*/  UMOV UR9, UR13 ;  /* 0x0000000d00097c82 */ /* 0x000fe40008000000 */
[----:B------:R-:W-:Y:S01]  /*1090*/  UMOV UR4, UR7 ;  /* 0x0000000700047c82 */ /* 0x000fe20008000000 */
[----:B------:R-:W-:Y:S02]  /*10a0*/  USHF.R.U32.HI UR25, URZ, UR25, UR9 ;  /* 0x00000019ff197299 */ /* 0x000fe40008011609 */
[----:B------:R-:W-:Y:S02]  /*10b0*/  @UP4 USHF.R.U32.HI UR14, URZ, UR17, UR4 ;  /* 0x00000011ff0e4299 */ /* 0x000fe40008011604 */
[----:B------:R-:W-:-:S02]  /*10c0*/  USEL UR9, UR22, UR10, !UP0 ;  /* 0x0000000a16097287 */ /* 0x000fc4000c000000 */
[----:B------:R-:W-:Y:S02]  /*10d0*/  UIMAD UR4, UR8, UR18, URZ ;  /* 0x00000012080472a4 */ /* 0x000fe4000f8e02ff */
[----:B------:R-:W-:Y:S02]  /*10e0*/  USEL UR6, UR28, UR25, !UP1 ;  /* 0x000000191c067287 */ /* 0x000fe4000c800000 */
[----:B------:R-:W-:Y:S02]  /*10f0*/  UISETP.GE.AND UP0, UPT, UR9, UR4, UPT ;  /* 0x000000040900728c */ /* 0x000fe4000bf06270 */
[----:B------:R-:W-:Y:S02]  /*1100*/  UIMAD.WIDE.U32 UR4, UR9, UR16, URZ ;  /* 0x00000010090472a5 */ /* 0x000fe4000f8e00ff */
[----:B------:R-:W-:Y:S02]  /*1110*/  UIMAD UR7, UR14, UR18, URZ ;  /* 0x000000120e0772a4 */ /* 0x000fe4000f8e02ff */
[----:B------:R-:W-:-:S02]  /*1120*/  UIMAD.WIDE.U32 UR10, UR6, UR16, URZ ;  /* 0x00000010060a72a5 */ /* 0x000fc4000f8e00ff */
[----:B------:R-:W-:Y:S01]  /*1130*/  UISETP.GE.OR UP0, UPT, UR6, UR7, UP0 ;  /* 0x000000070600728c */ /* 0x000fe20008706670 */
[----:B------:R-:W-:Y:S01]  /*1140*/  UMOV UR4, UR5 ;  /* 0x0000000500047c82 */ /* 0x000fe20008000000 */
[----:B------:R-:W-:Y:S02]  /*1150*/  UIADD3 UR8, UPT, UPT, -UR9, URZ, URZ ;  /* 0x000000ff09087290 */ /* 0x000fe4000fffe1ff */
[----:B------:R-:W-:Y:S02]  /*1160*/  USHF.R.U32.HI UR4, URZ, UR17, UR4 ;  /* 0x00000011ff047299 */ /* 0x000fe40008011604 */
[----:B------:R-:W-:Y:S02]  /*1170*/  UIMAD UR22, UR26, UR8, UR22 ;  /* 0x000000081a1672a4 */ /* 0x000fe4000f8e0216 */
[----:B------:R-:W-:Y:S02]  /*1180*/  USEL UR7, UR9, UR4, !UP4 ;  /* 0x0000000409077287 */ /* 0x000fe4000e000000 */
[----:B------:R-:W-:Y:S01]  /*1190*/  UIADD3 UR10, UPT, UPT, -UR6, URZ, URZ ;  /* 0x000000ff060a7290 */ /* 0x000fe2000fffe1ff */
[----:B------:R-:W-:-:S02]  /*11a0*/  @!UP0 UMOV UR4, UR11 ;  /* 0x0000000b00048c82 */ /* 0x000fc40008000000 */
[----:B------:R-:W-:Y:S02]  /*11b0*/  @!UP0 USHF.R.U32.HI UR5, URZ, UR17, UR4 ;  /* 0x00000011ff058299 */ /* 0x000fe40008011604 */
[----:B------:R-:W-:Y:S02]  /*11c0*/  UIADD3 UR4, UPT, UPT, -UR7, URZ, URZ ;  /* 0x000000ff07047290 */ /* 0x000fe4000fffe1ff */
[----:B------:R-:W-:Y:S02]  /*11d0*/  @!UP0 USEL UR5, UR6, UR5, !UP4 ;  /* 0x0000000506058287 */ /* 0x000fe4000e000000 */
[----:B------:R-:W-:Y:S02]  /*11e0*/  UIMAD UR8, UR18, UR4, UR9 ;  /* 0x00000004120872a4 */ /* 0x000fe4000f8e0209 */
[----:B------:R-:W-:Y:S02]  /*11f0*/  @!UP0 UIADD3 UR4, UPT, UPT, UR7, -UR5, URZ ;  /* 0x8000000507048290 */ /* 0x000fe4000fffe0ff */
[----:B------:R-:W-:-:S02]  /*1200*/  @!UP0 UIMAD UR8, UR8, UR14, UR5 ;  /* 0x0000000e080882a4 */ /* 0x000fc4000f8e0205 */
[----:B------:R-:W-:Y:S02]  /*1210*/  @!UP0 UIMAD UR9, UR4, UR18, UR6 ;  /* 0x00000012040982a4 */ /* 0x000fe4000f8e0206 */
[----:B------:R-:W-:Y:S02]  /*1220*/  UIMAD UR4, UR19, UR10, UR28 ;  /* 0x0000000a130472a4 */ /* 0x000fe4000f8e021c */
[----:B------:R-:W-:Y:S01]  /*1230*/  UIMAD UR22, UR9, UR26, UR22 ;  /* 0x0000001a091672a4 */ /* 0x000fe2000f8e0216 */
[----:B------:R-:W-:Y:S02]  /*1240*/  @!UP0 UMOV UR6, UR8 ;  /* 0x0000000800068c82 */ /* 0x000fe40008000000 */
[----:B------:R-:W-:-:S12]  /*1250*/  UIMAD UR28, UR6, UR19, UR4 ;  /* 0x00000013061c72a4 */ /* 0x000fd8000f8e0204 */
.L_x_15:
[----:B------:R-:W1:Y:S02]  /*1260*/  LDCU UR4, c[0x0][0xc30] ;  /* 0x00018600ff0477ac */ /* 0x000e640008000800 */
[----:B-1----:R-:W-:-:S09]  /*1270*/  UISETP.NE.AND UP0, UPT, UR4, 0x1, UPT ;  /* 0x000000010400788c */ /* 0x002fd2000bf05270 */
[----:B------:R-:W-:Y:S05]  /*1280*/  BRA.U UP0, `(.L_x_16) ;  /* 0x0000000100447547 */ /* 0x000fea000b800000 */
[----:B------:R-:W1:Y:S01]  /*1290*/  LDCU.128 UR8, c[0x0][0xc10] ;  /* 0x00018200ff0877ac */ /* 0x000e620008000c00 */
[----:B------:R-:W2:Y:S01]  /*12a0*/  LDCU UR12, c[0x0][0xc0c] ;  /* 0x00018180ff0c77ac */ /* 0x000ea20008000800 */
[----:B------:R-:W3:Y:S01]  /*12b0*/  LDCU UR13, c[0x0][0xc20] ;  /* 0x00018400ff0d77ac */ /* 0x000ee20008000800 */
[----:B-1----:R-:W-:Y:S02]  /*12c0*/  UIMAD.WIDE.U32 UR6, UR28, UR8, URZ ;  /* 0x000000081c0672a5 */ /* 0x002fe4000f8e00ff */
[----:B------:R-:W-:Y:S02]  /*12d0*/  UIMAD.WIDE.U32 UR4, UR22, UR11, URZ ;  /* 0x0000000b160472a5 */ /* 0x000fe4000f8e00ff */
[----:B--2---:R-:W-:Y:S02]  /*12e0*/  UISETP.NE.AND UP1, UPT, UR12, 0x1, UPT ;  /* 0x000000010c00788c */ /* 0x004fe4000bf25270 */
[----:B------:R-:W-:Y:S01]  /*12f0*/  UISETP.NE.AND UP0, UPT, UR10, 0x1, UPT ;  /* 0x000000010a00788c */ /* 0x000fe2000bf05270 */
[----:B------:R-:W-:-:S02]  /*1300*/  UMOV UR6, UR7 ;  /* 0x0000000700067c82 */ /* 0x000fc40008000000 */
[----:B------:R-:W-:Y:S01]  /*1310*/  UMOV UR4, UR5 ;  /* 0x0000000500047c82 */ /* 0x000fe20008000000 */
[----:B------:R-:W-:Y:S02]  /*1320*/  USHF.R.U32.HI UR6, URZ, UR9, UR6 ;  /* 0x00000009ff067299 */ /* 0x000fe40008011606 */
[----:B---3--:R-:W-:Y:S02]  /*1330*/  USHF.R.U32.HI UR4, URZ, UR13, UR4 ;  /* 0x0000000dff047299 */ /* 0x008fe40008011604 */
[----:B------:R-:W-:Y:S02]  /*1340*/  USEL UR5, UR28, UR6, !UP1 ;  /* 0x000000061c057287 */ /* 0x000fe4000c800000 */
[----:B------:R-:W-:-:S04]  /*1350*/  USEL UR4, UR22, UR4, !UP0 ;  /* 0x0000000416047287 */ /* 0x000fc8000c000000 */
[----:B------:R-:W-:Y:S02]  /*1360*/  UIADD3 UR6, UPT, UPT, UR5, -UR4, URZ ;  /* 0x8000000405067290 */ /* 0x000fe4000fffe0ff */
[----:B------:R-:W-:Y:S02]  /*1370*/  UIADD3 UR4, UPT, UPT, -UR5, UR4, URZ ;  /* 0x0000000405047290 */ /* 0x000fe4000fffe1ff */
[----:B------:R-:W-:Y:S02]  /*1380*/  UIMAD UR22, UR6, UR10, UR22 ;  /* 0x0000000a061672a4 */ /* 0x000fe4000f8e0216 */
[----:B------:R-:W-:-:S12]  /*1390*/  UIMAD UR28, UR4, UR12, UR28 ;  /* 0x0000000c041c72a4 */ /* 0x000fd8000f8e021c */
.L_x_16:
[----:B------:R-:W-:Y:S01]  /*13a0*/  BAR.SYNC.DEFER_BLOCKING 0x0 ;  /* 0x0000000000007b1d */ /* 0x000fe20000010000 */
[----:B------:R-:W-:Y:S01]  /*13b0*/  UISETP.NE.AND UP0, UPT, UR15, 0x2, UPT ;  /* 0x000000020f00788c */ /* 0x000fe2000bf05270 */
[----:B------:R-:W-:Y:S02]  /*13c0*/  ISETP.NE.OR P2, PT, R0, 0x2, !P2 ;  /* 0x000000020000780c */ /* 0x000fe40005745670 */
[----:B------:R-:W-:Y:S02]  /*13d0*/  LOP3.LUT R0, R54, 0x1f, RZ, 0xc0, !PT ;  /* 0x0000001f36007812 */ /* 0x000fe400078ec0ff */
[----:B------:R-:W1:Y:S04]  /*13e0*/  LDCU UR39, c[0x0][0xc24] ;  /* 0x00018480ff2777ac */ /* 0x000e680008000800 */
[----:B------:R-:W-:Y:S05]  /*13f0*/  BRA.U UP0, `(.L_x_17) ;  /* 0x0000002100ac7547 */ /* 0x000fea000b800000 */
[----:B------:R-:W2:Y:S01]  /*1400*/  LDCU UR7, c[0x0][0x394] ;  /* 0x00007280ff0777ac */ /* 0x000ea20008000800 */
[----:B------:R-:W-:Y:S01]  /*1410*/  PLOP3.LUT P1, PT, PT, PT, UP2, 0x80, 0x8 ;  /* 0x000000000008781c */ /* 0x000fe20003f2f028 */
[----:B------:R-:W-:Y:S01]  /*1420*/  IMAD.MOV.U32 R2, RZ, RZ, RZ ;  /* 0x000000ffff027224 */ /* 0x000fe200078e00ff */
[----:B------:R-:W-:Y:S01]  /*1430*/  ISETP.EQ.OR P3, PT, R0, RZ, P2 ;  /* 0x000000ff0000720c */ /* 0x000fe20001762670 */
[----:B------:R-:W3:Y:S01]  /*1440*/  LDCU UR6, c[0x0][0x5d8] ;  /* 0x0000bb00ff0677ac */ /* 0x000ee20008000800 */
[----:B------:R-:W-:Y:S01]  /*1450*/  PLOP3.LUT P1, PT, P1, PT, PT, 0x8, 0x80 ;  /* 0x000000000080781c */ /* 0x000fe20000f2e170 */
[----:B------:R-:W4:Y:S01]  /*1460*/  LDCU UR56, c[0x0][0x370] ;  /* 0x00006e00ff3877ac */ /* 0x000f220008000800 */
[----:B------:R-:W1:Y:S01]  /*1470*/  LDCU.64 UR48, c[0x0][0x348] ;  /* 0x00006900ff3077ac */ /* 0x000e620008000a00 */
[----:B------:R-:W1:Y:S01]  /*1480*/  LDCU UR55, c[0x0][0x374] ;  /* 0x00006e80ff3777ac */ /* 0x000e620008000800 */
[----:B--2---:R-:W-:Y:S02]  /*1490*/  UIADD3 UR5, UPT, UPT, UR7, 0x3f, URZ ;  /* 0x0000003f07057890 */ /* 0x004fe4000fffe0ff */
[----:B---3--:R-:W-:-:S02]  /*14a0*/  UIADD3 UR6, UPT, UPT, UR6, 0x3f, URZ ;  /* 0x0000003f06067890 */ /* 0x008fc4000fffe0ff */
[----:B------:R-:W-:Y:S02]  /*14b0*/  USHF.R.S32.HI UR4, URZ, 0x1f, UR5 ;  /* 0x0000001fff047899 */ /* 0x000fe40008011405 */
[----:B------:R-:W-:Y:S02]  /*14c0*/  UIADD3 UR60, UPT, UPT, UR7, 0x7e, URZ ;  /* 0x0000007e073c7890 */ /* 0x000fe4000fffe0ff */
[----:B------:R-:W-:Y:S02]  /*14d0*/  ULEA.HI UR4, UR4, UR5, URZ, 0x6 ;  /* 0x0000000504047291 */ /* 0x000fe4000f8f30ff */
[----:B------:R-:W-:Y:S02]  /*14e0*/  UIADD3 UR5, UPT, UPT, UR7, -0x1, URZ ;  /* 0xffffffff07057890 */ /* 0x000fe4000fffe0ff */
[----:B------:R-:W-:Y:S02]  /*14f0*/  USHF.R.S32.HI UR58, URZ, 0x6, UR4 ;  /* 0x00000006ff3a7899 */ /* 0x000fe40008011404 */
[----:B------:R-:W-:-:S02]  /*1500*/  UISETP.GE.U32.AND UP1, UPT, UR5, -0x7f, UPT ;  /* 0xffffff810500788c */ /* 0x000fc4000bf26070 */
[----:B------:R-:W-:Y:S02]  /*1510*/  UISETP.LT.U32.AND UP0, UPT, UR58, 0xd, UPT ;  /* 0x0000000d3a00788c */ /* 0x000fe4000bf01070 */
[----:B------:R-:W-:Y:S02]  /*1520*/  USHF.R.S32.HI UR4, URZ, 0x1f, UR6 ;  /* 0x0000001fff047899 */ /* 0x000fe40008011406 */
[----:B------:R-:W-:Y:S02]  /*1530*/  USEL UR57, UR58, 0xd, UP0 ;  /* 0x0000000d3a397887 */ /* 0x000fe40008000000 */
[----:B------:R-:W-:Y:S02]  /*1540*/  ULEA.HI UR4, UR4, UR6, URZ, 0x6 ;  /* 0x0000000604047291 */ /* 0x000fe4000f8f30ff */
[----:B------:R-:W-:Y:S02]  /*1550*/  UIADD3 UR46, UPT, UPT, UR57, -0x1, URZ ;  /* 0xffffffff392e7890 */ /* 0x000fe4000fffe0ff */
[----:B------:R-:W-:-:S02]  /*1560*/  @UP1 UIADD3 UR46, UPT, UPT, UR57, URZ, URZ ;  /* 0x000000ff392e1290 */ /* 0x000fc4000fffe0ff */
[----:B------:R-:W-:Y:S02]  /*1570*/  USHF.R.S32.HI UR54, URZ, 0x6, UR4 ;  /* 0x00000006ff367899 */ /* 0x000fe40008011404 */
[----:B------:R-:W-:Y:S02]  /*1580*/  UIADD3 UR59, UPT, UPT, UR58, -UR57, URZ ;  /* 0x800000393a3b7290 */ /* 0x000fe4000fffe0ff */
[----:B------:R-:W-:Y:S01]  /*1590*/  UIADD3 UR46, UPT, UPT, UR46, 0x1, URZ ;  /* 0x000000012e2e7890 */ /* 0x000fe2000fffe0ff */
[----:B------:R-:W-:Y:S01]  /*15a0*/  UMOV UR29, 0x1 ;  /* 0x00000001001d7882 */ /* 0x000fe20000000000 */
[----:B-1--4-:R-:W-:-:S10]  /*15b0*/  UMOV UR38, URZ ;  /* 0x000000ff00267c82 */ /* 0x012fd40008000000 */
.L_x_33:
[----:B------:R-:W-:Y:S01]  /*15c0*/  IMAD.U32 R4, RZ, RZ, UR54 ;  /* 0x00000036ff047e24 */ /* 0x000fe2000f8e00ff */
[----:B------:R-:W1:Y:S04]  /*15d0*/  LDCU UR53, c[0x0][0x5dc] ;  /* 0x0000bb80ff3577ac */ /* 0x000e680008000800 */
[-C--:B------:R-:W-:Y:S01]  /*15e0*/  IABS R0, R4.reuse ;  /* 0x0000000400007213 */ /* 0x080fe20000000000 */
[----:B------:R-:W2:Y:S01]  /*15f0*/  LDCU UR45, c[0x0][0x5e0] ;  /* 0x0000bc00ff2d77ac */ /* 0x000ea20008000800 */
[----:B------:R-:W-:Y:S02]  /*1600*/  IABS R4, R4 ;  /* 0x0000000400047213 */ /* 0x000fe40000000000 */
[----:B------:R-:W-:Y:S01]  /*1610*/  R2UR UR6, R0 ;  /* 0x00000000000672ca */ /* 0x000fe200000e0000 */
[----:B------:R-:W-:Y:S01]  /*1620*/  UMOV UR44, 0x400 ;  /* 0x00000400002c7882 */ /* 0x000fe20000000000 */
[----:B------:R-:W-:Y:S01]  /*1630*/  USHF.L.U32 UR42, UR28, 0x6, URZ ;  /* 0x000000061c2a7899 */ /* 0x000fe200080006ff */
[----:B------:R-:W-:Y:S01]  /*1640*/  UMOV UR19, URZ ;  /* 0x000000ff00137c82 */ /* 0x000fe20008000000 */
[----:B-1----:R-:W-:-:S09]  /*1650*/  IMAD.U32 R3, RZ, RZ, UR53 ;  /* 0x00000035ff037e24 */ /* 0x002fd2000f8e00ff */
[----:B------:R-:W1:Y:S08]  /*1660*/  I2F.RP R0, UR6 ;  /* 0x0000000600007d06 */ /* 0x000e700008209400 */
[----:B-1----:R-:W1:Y:S02]  /*1670*/  MUFU.RCP R0, R0 ;  /* 0x0000000000007308 */ /* 0x002e640000001000 */
[----:B-1----:R-:W-:-:S06]  /*1680*/  VIADD R0, R0, 0xffffffe ;  /* 0x0ffffffe00007836 */ /* 0x002fcc0000000000 */
[----:B------:R-:W1:Y:S02]  /*1690*/  F2I.FTZ.U32.TRUNC.NTZ R0, R0 ;  /* 0x0000000000007305 */ /* 0x000e64000021f000 */
[----:B-1----:R-:W-:Y:S02]  /*16a0*/  R2UR UR5, R0 ;  /* 0x00000000000572ca */ /* 0x002fe400000e0000 */
[----:B------:R-:W-:Y:S01]  /*16b0*/  IABS R0, R3 ;  /* 0x0000000300007213 */ /* 0x000fe20000000000 */
[----:B------:R-:W-:-:S03]  /*16c0*/  IMAD.U32 R3, RZ, RZ, UR22 ;  /* 0x00000016ff037e24 */ /* 0x000fc6000f8e00ff */
[----:B------:R-:W-:Y:S01]  /*16d0*/  R2UR UR8, R0 ;  /* 0x00000000000872ca */ /* 0x000fe200000e0000 */
[----:B------:R-:W-:Y:S01]  /*16e0*/  IMAD.MOV R0, RZ, RZ, -R4 ;  /* 0x000000ffff007224 */ /* 0x000fe200078e0a04 */
[----:B------:R-:W-:-:S04]  /*16f0*/  IABS R3, R3 ;  /* 0x0000000300037213 */ /* 0x000fc80000000000 */
[----:B------:R-:W-:Y:S01]  /*1700*/  R2UR UR9, R3 ;  /* 0x00000000030972ca */ /* 0x000fe200000e0000 */
[----:B------:R-:W-:-:S04]  /*1710*/  UIADD3 UR4, UPT, UPT, URZ, -UR5, URZ ;  /* 0x80000005ff047290 */ /* 0x000fc8000fffe0ff */
[----:B------:R-:W-:Y:S02]  /*1720*/  UIMAD UR7, UR4, UR6, URZ ;  /* 0x00000006040772a4 */ /* 0x000fe4000f8e02ff */
[----:B------:R-:W1:Y:S01]  /*1730*/  I2F.RP R3, UR8 ;  /* 0x0000000800037d06 */ /* 0x000e620008209400 */
[----:B------:R-:W-:Y:S02]  /*1740*/  UMOV UR4, URZ ;  /* 0x000000ff00047c82 */ /* 0x000fe40008000000 */
[----:B------:R-:W-:Y:S02]  /*1750*/  UIMAD.WIDE.U32 UR4, UR5, UR7, UR4 ;  /* 0x00000007050472a5 */ /* 0x000fe4000f8e0004 */
[----:B------:R-:W-:-:S05]  /*1760*/  R2UR UR7, R0 ;  /* 0x00000000000772ca */ /* 0x000fca00000e0000 */
[----:B------:R-:W-:Y:S02]  /*1770*/  UMOV UR4, UR5 ;  /* 0x0000000500047c82 */ /* 0x000fe40008000000 */
[----:B------:R-:W-:Y:S01]  /*1780*/  UIMAD.WIDE.U32 UR4, UR4, UR9, URZ ;  /* 0x00000009040472a5 */ /* 0x000fe2000f8e00ff */
[----:B-1----:R-:W1:Y:S06]  /*1790*/  MUFU.RCP R0, R3 ;  /* 0x0000000300007308 */ /* 0x002e6c0000001000 */
[----:B------:R-:W-:Y:S02]  /*17a0*/  UMOV UR4, UR5 ;  /* 0x0000000500047c82 */ /* 0x000fe40008000000 */
[----:B------:R-:W-:-:S04]  /*17b0*/  UIMAD UR5, UR4, UR7, UR9 ;  /* 0x00000007040572a4 */ /* 0x000fc8000f8e0209 */
[----:B------:R-:W-:Y:S01]  /*17c0*/  UISETP.GT.U32.AND UP0, UPT, UR6, UR5, UPT ;  /* 0x000000050600728c */ /* 0x000fe2000bf04070 */
[----:B-1----:R-:W-:-:S10]  /*17d0*/  VIADD R0, R0, 0xffffffe ;  /* 0x0ffffffe00007836 */ /* 0x002fd40000000000 */
[----:B------:R-:W-:Y:S01]  /*17e0*/  @!UP0 UIADD3 UR5, UPT, UPT, UR5, -UR6, URZ ;  /* 0x8000000605058290 */ /* 0x000fe2000fffe0ff */
[----:B------:R-:W1:Y:S01]  /*17f0*/  F2I.FTZ.U32.TRUNC.NTZ R0, R0 ;  /* 0x0000000000007305 */ /* 0x000e62000021f000 */
[----:B------:R-:W-:Y:S02]  /*1800*/  @!UP0 UIADD3 UR4, UPT, UPT, UR4, 0x1, URZ ;  /* 0x0000000104048890 */ /* 0x000fe4000fffe0ff */
[----:B------:R-:W-:Y:S02]  /*1810*/  UISETP.GE.U32.AND UP1, UPT, UR5, UR6, UPT ;  /* 0x000000060500728c */ /* 0x000fe4000bf26070 */
[----:B------:R-:W-:-:S04]  /*1820*/  ULOP3.LUT UR5, UR22, UR54, URZ, 0x3c, !UPT ;  /* 0x0000003616057292 */ /* 0x000fc8000f8e3cff */
[----:B------:R-:W-:-:S05]  /*1830*/  UISETP.GE.AND UP0, UPT, UR5, URZ, UPT ;  /* 0x000000ff0500728c */ /* 0x000fca000bf06270 */
[----:B------:R-:W-:Y:S01]  /*1840*/  @UP1 UIADD3 UR4, UPT, UPT, UR4, 0x1, URZ ;  /* 0x0000000104041890 */ /* 0x000fe2000fffe0ff */
[----:B-1----:R-:W-:Y:S01]  /*1850*/  R2UR UR5, R0 ;  /* 0x00000000000572ca */ /* 0x002fe200000e0000 */
[----:B------:R-:W-:Y:S01]  /*1860*/  UISETP.NE.AND UP1, UPT, UR54, URZ, UPT ;  /* 0x000000ff3600728c */ /* 0x000fe2000bf25270 */
[----:B--2---:R-:W-:-:S04]  /*1870*/  IMAD.U32 R0, RZ, RZ, UR45 ;  /* 0x0000002dff007e24 */ /* 0x004fc8000f8e00ff */
[----:B------:R-:W-:Y:S01]  /*1880*/  UMOV UR7, UR4 ;  /* 0x0000000400077c82 */ /* 0x000fe20008000000 */
[----:B------:R-:W-:Y:S01]  /*1890*/  IABS R0, R0 ;  /* 0x0000000000007213 */ /* 0x000fe20000000000 */
[----:B------:R-:W-:-:S03]  /*18a0*/  @!UP0 UIADD3 UR7, UPT, UPT, -UR7, URZ, URZ ;  /* 0x000000ff07078290 */ /* 0x000fc6000fffe1ff */
[----:B------:R-:W-:Y:S01]  /*18b0*/  R2UR UR9, R0 ;  /* 0x00000000000972ca */ /* 0x000fe200000e0000 */
[----:B------:R-:W-:Y:S02]  /*18c0*/  @!UP1 ULOP3.LUT UR7, URZ, UR54, URZ, 0x33, !UPT ;  /* 0x00000036ff079292 */ /* 0x000fe4000f8e33ff */
[----:B------:R-:W-:-:S04]  /*18d0*/  UIADD3 UR4, UPT, UPT, URZ, -UR5, URZ ;  /* 0x80000005ff047290 */ /* 0x000fc8000fffe0ff */
[----:B------:R-:W-:Y:S01]  /*18e0*/  IMAD.U32 R3, RZ, RZ, UR7 ;  /* 0x00000007ff037e24 */ /* 0x000fe2000f8e00ff */
[----:B------:R-:W-:-:S03]  /*18f0*/  UIMAD UR6, UR4, UR8, URZ ;  /* 0x00000008040672a4 */ /* 0x000fc6000f8e02ff */
[----:B------:R-:W-:Y:S01]  /*1900*/  UMOV UR4, URZ ;  /* 0x000000ff00047c82 */ /* 0x000fe20008000000 */
[----:B------:R-:W-:Y:S01]  /*1910*/  IABS R3, R3 ;  /* 0x0000000300037213 */ /* 0x000fe20000000000 */
[----:B------:R-:W-:Y:S01]  /*1920*/  UIMAD.WIDE.U32 UR4, UR5, UR6, UR4 ;  /* 0x00000006050472a5 */ /* 0x000fe2000f8e0004 */
[----:B------:R-:W1:Y:S02]  /*1930*/  I2F.RP R0, UR9 ;  /* 0x0000000900007d06 */ /* 0x000e640008209400 */
[----:B------:R-:W-:Y:S01]  /*1940*/  R2UR UR10, R3 ;  /* 0x00000000030a72ca */ /* 0x000fe200000e0000 */
[----:B------:R-:W-:-:S03]  /*1950*/  IMAD.U32 R3, RZ, RZ, UR29 ;  /* 0x0000001dff037e24 */ /* 0x000fc6000f8e00ff */
[----:B------:R-:W-:Y:S02]  /*1960*/  UMOV UR4, UR5 ;  /* 0x0000000500047c82 */ /* 0x000fe40008000000 */
[----:B------:R-:W-:-:S07]  /*1970*/  SHF.L.U32 R3, R3, 0x1f, RZ ;  /* 0x0000001f03037819 */ /* 0x000fce00000006ff */
[----:B------:R-:W-:Y:S01]  /*1980*/  UIMAD.WIDE.U32 UR4, UR4, UR10, URZ ;  /* 0x0000000a040472a5 */ /* 0x000fe2000f8e00ff */
[----:B-1----:R-:W1:Y:S06]  /*1990*/  MUFU.RCP R0, R0 ;  /* 0x0000000000007308 */ /* 0x002e6c0000001000 */
[----:B------:R-:W-:Y:S02]  /*19a0*/  UMOV UR4, UR5 ;  /* 0x0000000500047c82 */ /* 0x000fe40008000000 */
[----:B------:R-:W-:-:S04]  /*19b0*/  UIADD3 UR5, UPT, UPT, -UR4, URZ, URZ ;  /* 0x000000ff04057290 */ /* 0x000fc8000fffe1ff */
[----:B------:R-:W-:-:S04]  /*19c0*/  UIMAD UR5, UR8, UR5, UR10 ;  /* 0x00000005080572a4 */ /* 0x000fc8000f8e020a */
[----:B------:R-:W-:Y:S01]  /*19d0*/  UISETP.GT.U32.AND UP0, UPT, UR8, UR5, UPT ;  /* 0x000000050800728c */ /* 0x000fe2000bf04070 */
[----:B-1----:R-:W-:-:S06]  /*19e0*/  VIADD R0, R0, 0xffffffe ;  /* 0x0ffffffe00007836 */ /* 0x002fcc0000000000 */
[----:B------:R-:W1:Y:S04]  /*19f0*/  F2I.FTZ.U32.TRUNC.NTZ R0, R0 ;  /* 0x0000000000007305 */ /* 0x000e68000021f000 */
[----:B------:R-:W-:Y:S02]  /*1a00*/  @!UP0 UIADD3 UR5, UPT, UPT, UR5, -UR8, URZ ;  /* 0x8000000805058290 */ /* 0x000fe4000fffe0ff */
[----:B------:R-:W-:Y:S02]  /*1a10*/  @!UP0 UIADD3 UR4, UPT, UPT, UR4, 0x1, URZ ;  /* 0x0000000104048890 */ /* 0x000fe4000fffe0ff */
[----:B------:R-:W-:Y:S01]  /*1a20*/  UISETP.GE.U32.AND UP1, UPT, UR5, UR8, UPT ;  /* 0x000000080500728c */ /* 0x000fe2000bf26070 */
[----:B------:R-:W2:Y:S01]  /*1a30*/  S2UR UR8, SR_CgaCtaId ;  /* 0x00000000000879c3 */ /* 0x000ea20000008800 */
[----:B------:R-:W-:-:S04]  /*1a40*/  ULOP3.LUT UR5, UR7, UR53, URZ, 0x3c, !UPT ;  /* 0x0000003507057292 */ /* 0x000fc8000f8e3cff */
[----:B------:R-:W-:-:S03]  /*1a50*/  UISETP.GE.AND UP0, UPT, UR5, URZ, UPT ;  /* 0x000000ff0500728c */ /* 0x000fc6000bf06270 */
[----:B-1----:R-:W-:Y:S02]  /*1a60*/  R2UR UR5, R0 ;  /* 0x00000000000572ca */ /* 0x002fe400000e0000 */
[----:B------:R-:W-:Y:S02]  /*1a70*/  @UP1 UIADD3 UR4, UPT, UPT, UR4, 0x1, URZ ;  /* 0x0000000104041890 */ /* 0x000fe4000fffe0ff */
[----:B------:R-:W-:-:S05]  /*1a80*/  UISETP.NE.AND UP1, UPT, UR53, URZ, UPT ;  /* 0x000000ff3500728c */ /* 0x000fca000bf25270 */
[----:B------:R-:W-:Y:S02]  /*1a90*/  UMOV UR6, UR4 ;  /* 0x0000000400067c82 */ /* 0x000fe40008000000 */
[----:B------:R-:W-:Y:S02]  /*1aa0*/  @!UP0 UIADD3 UR6, UPT, UPT, -UR6, URZ, URZ ;  /* 0x000000ff06068290 */ /* 0x000fe4000fffe1ff */
[----:B------:R-:W-:Y:S02]  /*1ab0*/  UIADD3 UR4, UPT, UPT, URZ, -UR5, URZ ;  /* 0x80000005ff047290 */ /* 0x000fe4000fffe0ff */
[----:B------:R-:W-:Y:S02]  /*1ac0*/  @!UP1 ULOP3.LUT UR6, URZ, UR53, URZ, 0x33, !UPT ;  /* 0x00000035ff069292 */ /* 0x000fe4000f8e33ff */
[----:B--2---:R-:W-:-:S04]  /*1ad0*/  ULEA UR44, UR8, UR44, 0x18 ;  /* 0x0000002c082c7291 */ /* 0x004fc8000f8ec0ff */
[----:B------:R-:W-:Y:S01]  /*1ae0*/  ULEA UR8, UR38, UR44, 0x3 ;  /* 0x0000002c26087291 */ /* 0x000fe2000f8e18ff */
[----:B------:R-:W-:-:S05]  /*1af0*/  IMAD.U32 R0, RZ, RZ, UR6 ;  /* 0x00000006ff007e24 */ /* 0x000fca000f8e00ff */
[----:B------:R-:W-:-:S03]  /*1b00*/  IABS R0, R0 ;  /* 0x0000000000007213 */ /* 0x000fc60000000000 */
[----:B------:R1:W2:Y:S01]  /*1b10*/  SYNCS.PHASECHK.TRANS64.TRYWAIT P0, [UR8+0x68], R3 ;  /* 0x00006803ff0075a7 */ /* 0x0002a20008001108 */
[----:B------:R-:W-:Y:S01]  /*1b20*/  R2UR UR10, R0 ;  /* 0x00000000000a72ca */ /* 0x000fe200000e0000 */
[----:B------:R-:W-:-:S03]  /*1b30*/  UIMAD UR8, UR4, UR9, URZ ;  /* 0x00000009040872a4 */ /* 0x000fc6000f8e02ff */
[----:B------:R-:W-:Y:S02]  /*1b40*/  UMOV UR4, URZ ;  /* 0x000000ff00047c82 */ /* 0x000fe40008000000 */
[----:B------:R-:W-:Y:S02]  /*1b50*/  UIMAD.WIDE.U32 UR4, UR5, UR8, UR4 ;  /* 0x00000008050472a5 */ /* 0x000fe4000f8e0004 */
[----:B------:R-:W-:-:S04]  /*1b60*/  UIADD3 UR8, UPT, UPT, -UR6, URZ, URZ ;  /* 0x000000ff06087290 */ /* 0x000fc8000fffe1ff */
[----:B------:R-:W-:Y:S01]  /*1b70*/  UIMAD UR53, UR53, UR8, UR7 ;  /* 0x00000008353572a4 */ /* 0x000fe2000f8e0207 */
[----:B------:R-:W-:Y:S02]  /*1b80*/  UMOV UR4, UR5 ;  /* 0x0000000500047c82 */ /* 0x000fe40008000000 */
[----:B------:R-:W-:-:S07]  /*1b90*/  UIMAD.WIDE.U32 UR4, UR4, UR10, URZ ;  /* 0x0000000a040472a5 */ /* 0x000fce000f8e00ff */
[----:B------:R-:W-:Y:S02]  /*1ba0*/  UMOV UR4, UR5 ;  /* 0x0000000500047c82 */ /* 0x000fe40008000000 */
[----:B------:R-:W-:-:S04]  /*1bb0*/  UIADD3 UR5, UPT, UPT, -UR4, URZ, URZ ;  /* 0x000000ff04057290 */ /* 0x000fc8000fffe1ff */
[----:B------:R-:W-:-:S04]  /*1bc0*/  UIMAD UR5, UR9, UR5, UR10 ;  /* 0x00000005090572a4 */ /* 0x000fc8000f8e020a */
[----:B------:R-:W-:-:S11]  /*1bd0*/  UISETP.GT.U32.AND UP0, UPT, UR9, UR5, UPT ;  /* 0x000000050900728c */ /* 0x000fd6000bf04070 */
[----:B------:R-:W-:Y:S02]  /*1be0*/  @!UP0 UIADD3 UR5, UPT, UPT, UR5, -UR9, URZ ;  /* 0x8000000905058290 */ /* 0x000fe4000fffe0ff */
[----:B------:R-:W-:Y:S02]  /*1bf0*/  @!UP0 UIADD3 UR4, UPT, UPT, UR4, 0x1, URZ ;  /* 0x0000000104048890 */ /* 0x000fe4000fffe0ff */
[----:B------:R-:W-:Y:S02]  /*1c00*/  UISETP.GE.U32.AND UP1, UPT, UR5, UR9, UPT ;  /* 0x000000090500728c */ /* 0x000fe4000bf26070 */
[----:B------:R-:W-:-:S04]  /*1c10*/  ULOP3.LUT UR5, UR6, UR45, URZ, 0x3c, !UPT ;  /* 0x0000002d06057292 */ /* 0x000fc8000f8e3cff */
[----:B------:R-:W-:-:S05]  /*1c20*/  UISETP.GE.AND UP0, UPT, UR5, URZ, UPT ;  /* 0x000000ff0500728c */ /* 0x000fca000bf06270 */
[----:B------:R-:W-:Y:S02]  /*1c30*/  @UP1 UIADD3 UR4, UPT, UPT, UR4, 0x1, URZ ;  /* 0x0000000104041890 */ /* 0x000fe4000fffe0ff */
[----:B------:R-:W-:-:S05]  /*1c40*/  UISETP.NE.AND UP1, UPT, UR45, URZ, UPT ;  /* 0x000000ff2d00728c */ /* 0x000fca000bf25270 */
[----:B------:R-:W-:Y:S01]  /*1c50*/  UMOV UR37, UR4 ;  /* 0x0000000400257c82 */ /* 0x000fe20008000000 */
[----:B------:R-:W-:Y:S02]  /*1c60*/  UIADD3 UR4, UPT, UPT, -UR7, URZ, URZ ;  /* 0x000000ff07047290 */ /* 0x000fe4000fffe1ff */
[----:B------:R-:W-:Y:S02]  /*1c70*/  @!UP0 UIADD3 UR37, UPT, UPT, -UR37, URZ, URZ ;  /* 0x000000ff25258290 */ /* 0x000fe4000fffe1ff */
[----:B------:R-:W-:Y:S02]  /*1c80*/  UISETP.GE.U32.AND UP0, UPT, UR60, 0x7f, UPT ;  /* 0x0000007f3c00788c */ /* 0x000fe4000bf06070 */
[----:B------:R-:W-:Y:S02]  /*1c90*/  @!UP1 ULOP3.LUT UR37, URZ, UR45, URZ, 0x33, !UPT ;  /* 0x0000002dff259292 */ /* 0x000fe4000f8e33ff */
[----:B------:R-:W-:Y:S02]  /*1ca0*/  UIMAD UR4, UR54, UR4, UR22 ;  /* 0x00000004360472a4 */ /* 0x000fe4000f8e0216 */
[----:B------:R-:W-:-:S02]  /*1cb0*/  UIADD3 UR5, UPT, UPT, -UR37, URZ, URZ ;  /* 0x000000ff25057290 */ /* 0x000fc4000fffe1ff */
[----:B------:R-:W-:Y:S02]  /*1cc0*/  USHF.L.U32 UR10, UR4, 0x6, URZ ;  /* 0x00000006040a7899 */ /* 0x000fe400080006ff */
[----:B------:R-:W-:Y:S01]  /*1cd0*/  UIMAD UR45, UR45, UR5, UR6 ;  /* 0x000000052d2d72a4 */ /* 0x000fe2000f8e0206 */
[----:B-1----:R-:W-:Y:S11]  /*1ce0*/  BRA.U !UP0, `(.L_x_18) ;  /* 0x0000000508547547 */ /* 0x002ff6000b800000 */
[----:B------:R-:W1:Y:S01]  /*1cf0*/  LDCU.64 UR8, c[0x0][0x5c0] ;  /* 0x0000b800ff0877ac */ /* 0x000e620008000a00 */
[----:B------:R-:W1:Y:S01]  /*1d00*/  LDCU.64 UR34, c[0x0][0x5f8] ;  /* 0x0000bf00ff2277ac */ /* 0x000e620008000a00 */
[----:B------:R-:W3:Y:S01]  /*1d10*/  LDCU UR12, c[0x0][0x5c8] ;  /* 0x0000b900ff0c77ac */ /* 0x000ee20008000800 */
[----:B------:R-:W3:Y:S01]  /*1d20*/  LDCU UR11, c[0x0][0x600] ;  /* 0x0000c000ff0b77ac */ /* 0x000ee20008000800 */
[----:B------:R-:W4:Y:S01]  /*1d30*/  LDCU UR24, c[0x0][0x5a8] ;  /* 0x0000b500ff1877ac */ /* 0x000f220008000800 */
[----:B------:R-:W2:Y:S01]  /*1d40*/  LDCU UR23, c[0x0][0x59c] ;  /* 0x0000b380ff1777ac */ /* 0x000ea20008000800 */
[----:B-1----:R-:W-:Y:S01]  /*1d50*/  UIMAD UR36, UR53, UR8, UR34 ;  /* 0x00000008352472a4 */ /* 0x002fe2000f8e0222 */
[----:B------:R-:W1:Y:S01]  /*1d60*/  LDCU UR22, c[0x0][0x590] ;  /* 0x0000b200ff1677ac */ /* 0x000e620008000800 */
[----:B---3--:R-:W-:Y:S01]  /*1d70*/  UIMAD UR34, UR37, UR12, UR11 ;  /* 0x0000000c252272a4 */ /* 0x008fe2000f8e020b */
[----:B------:R-:W3:Y:S01]  /*1d80*/  LDCU UR28, c[0x0][0x594] ;  /* 0x0000b280ff1c77ac */ /* 0x000ee20008000800 */
[----:B------:R-:W1:Y:S01]  /*1d90*/  LDCU UR27, c[0x0][0x598] ;  /* 0x0000b300ff1b77ac */ /* 0x000e620008000800 */
[----:B------:R-:W1:Y:S01]  /*1da0*/  LDCU UR26, c[0x0][0x5ac] ;  /* 0x0000b580ff1a77ac */ /* 0x000e620008000800 */
[----:B------:R-:W1:Y:S01]  /*1db0*/  LDCU UR25, c[0x0][0x5b0] ;  /* 0x0000b600ff1977ac */ /* 0x000e620008000800 */
[----:B------:R-:W1:Y:S01]  /*1dc0*/  LDCU UR5, c[0x0][0x5cc] ;  /* 0x0000b980ff0577ac */ /* 0x000e620008000800 */
[----:B------:R-:W1:Y:S01]  /*1dd0*/  LDCU UR4, c[0x0][0x5ec] ;  /* 0x0000bd80ff0477ac */ /* 0x000e620008000800 */
[----:B------:R-:W1:Y:S01]  /*1de0*/  LDCU.64 UR20, c[0x0][0x5a0] ;  /* 0x0000b400ff1477ac */ /* 0x000e620008000a00 */
[----:B------:R-:W1:Y:S01]  /*1df0*/  LDCU.64 UR16, c[0x0][0x5d0] ;  /* 0x0000ba00ff1077ac */ /* 0x000e620008000a00 */
[----:B------:R-:W1:Y:S01]  /*1e00*/  LDCU.64 UR6, c[0x0][0x5f0] ;  /* 0x0000be00ff0677ac */ /* 0x000e620008000a00 */
[----:B------:R-:W-:Y:S01]  /*1e10*/  UIMAD UR35, UR45, UR9, UR35 ;  /* 0x000000092d2372a4 */ /* 0x000fe2000f8e0223 */
[----:B------:R-:W-:Y:S01]  /*1e20*/  UMOV UR18, URZ ;  /* 0x000000ff00127c82 */ /* 0x000fe20008000000 */
[----:B--2-4-:R-:W-:-:S10]  /*1e30*/  UMOV UR11, UR38 ;  /* 0x00000026000b7c82 */ /* 0x014fd40008000000 */
.L_x_23:
[----:B----4-:R-:W-:Y:S01]  /*1e40*/  @!P2 MOV R3, 0x4000 ;  /* 0x000040000003a802 */ /* 0x010fe20000000f00 */
[----:B------:R-:W-:Y:S01]  /*1e50*/  ULEA UR41, UR11, UR44, 0x3 ;  /* 0x0000002c0b297291 */ /* 0x000fe2000f8e18ff */
[----:B--2---:R-:W-:Y:S11]  /*1e60*/  @P0 BRA `(.L_x_19) ;  /* 0x0000000000100947 */ /* 0x004ff60003800000 */
[----:B------:R-:W-:Y:S04]  /*1e70*/  MOV R4, UR29 ;  /* 0x0000001d00047c02 */ /* 0x000fe80008000f00 */
[----:B------:R-:W-:Y:S04]  /*1e80*/  SHF.L.U32 R4, R4, 0x1f, RZ ;  /* 0x0000001f04047819 */ /* 0x000fe800000006ff */
[----:B------:R-:W2:Y:S02]  /*1e90*/  SYNCS.PHASECHK.TRANS64.TRYWAIT P0, [UR41+0x68], R4 ;  /* 0x00006804ff0075a7 */ /* 0x000ea40008001129 */
[----:B--2---:R-:W-:Y:S05]  /*1ea0*/  @!P0 BRA `(.L_x_20) ;  /* 0x0000006c00108947 */ /* 0x004fea0003800000 */
.L_x_19:
[----:B------:R4:W-:Y:S01]  /*1eb0*/  @!P2 SYNCS.ARRIVE.TRANS64 RZ, [UR41], R3 ;  /* 0x00000003ffffa9a7 */ /* 0x0009e20008000029 */
[----:B------:R-:W-:Y:S04]  /*1ec0*/  BSSY.RECONVERGENT B0, `(.L_x_21) ;  /* 0x0000003000007945 */ /* 0x000fe80003800200 */
[----:B------:R-:W-:Y:S05]  /*1ed0*/  @P3 BRA `(.L_x_22) ;  /* 0x0000000000043947 */ /* 0x000fea0003800000 */
[----:B-1-3--:R-:W-:Y:S05]  /*1ee0*/  BPT.TRAP 0x1 ;  /* 0x000000040000795c */ /* 0x00afea0000300000 */
.L_x_22:
[----:B-1-3--:R-:W-:Y:S05]  /*1ef0*/  BSYNC.RECONVERGENT B0 ;  /* 0x0000000000007941 */ /* 0x00afea0003800200 */
.L_x_21:
[----:B------:R-:W-:Y:S02]  /*1f00*/  UIADD3 UR8, UPT, UPT, UR11, 0x1, URZ ;  /* 0x000000010b087890 */ /* 0x000fe4000fffe0ff */
[----:B------:R-:W-:Y:S02]  /*1f10*/  USHF.L.U32 UR43, UR18, 0x6, URZ ;  /* 0x00000006122b7899 */ /* 0x000fe400080006ff */
[----:B------:R-:W-:Y:S02]  /*1f20*/  UISETP.NE.AND UP0, UPT, UR8, 0xd, UPT ;  /* 0x0000000d0800788c */ /* 0x000fe4000bf05270 */
[----:B------:R-:W-:Y:S02]  /*1f30*/  UISETP.NE.AND UP2, UPT, UR24, 0x1, UPT ;  /* 0x000000011800788c */ /* 0x000fe4000bf45270 */
[----:B------:R-:W-:Y:S02]  /*1f40*/  USEL UR9, URZ, 0x1, UP0 ;  /* 0x00000001ff097887 */ /* 0x000fe40008000000 */
[----:B------:R-:W-:Y:S02]  /*1f50*/  USEL UR38, UR8, URZ, UP0 ;  /* 0x000000ff08267287 */ /* 0x000fe40008000000 */
[----:B------:R-:W-:Y:S02]  /*1f60*/  ULOP3.LUT UR29, UR29, UR9, URZ, 0x3c, !UPT ;  /* 0x000000091d1d7292 */ /* 0x000fe4000f8e3cff */
[----:B------:R-:W-:Y:S02]  /*1f70*/  ULEA UR8, UR38, UR44, 0x3 ;  /* 0x0000002c26087291 */ /* 0x000fe4000f8e18ff */
[----:B------:R-:W-:Y:S02]  /*1f80*/  UISETP.NE.AND UP0, UPT, UR22, 0x1, UPT ;  /* 0x000000011600788c */ /* 0x000fe4000bf05270 */
[----:B------:R-:W-:Y:S01]  /*1f90*/  UIADD3 UR32, UP1, UPT, UR48, 0x80, URZ ;  /* 0x0000008030207890 */ /* 0x000fe2000ff3e0ff */
[----:B--2---:R-:W-:Y:S01]  /*1fa0*/  MOV R0, UR29 ;  /* 0x0000001d00007c02 */ /* 0x004fe20008000f00 */
[----:B------:R-:W-:Y:S02]  /*1fb0*/  UIADD3 UR18, UPT, UPT, UR18, 0x1, URZ ;  /* 0x0000000112127890 */ /* 0x000fe4000fffe0ff */
[----:B------:R-:W-:Y:S01]  /*1fc0*/  UIADD3.X UR33, UPT, UPT, URZ, UR49, URZ, UP1, !UPT ;  /* 0x00000031ff217290 */ /* 0x000fe20008ffe4ff */
[----:B------:R-:W-:Y:S01]  /*1fd0*/  SHF.L.U32 R0, R0, 0x1f, RZ ;  /* 0x0000001f00007819 */ /* 0x000fe200000006ff */
[----:B------:R-:W-:Y:S01]  /*1fe0*/  UMOV UR50, 0x0 ;  /* 0x0000000000327882 */ /* 0x000fe20000000000 */
[----:B------:R-:W-:Y:S02]  /*1ff0*/  UMOV UR51, 0x10000000 ;  /* 0x1000000000337882 */ /* 0x000fe40000000000 */
[----:B------:R1:W2:Y:S01]  /*2000*/  SYNCS.PHASECHK.TRANS64.TRYWAIT P0, [UR8+0x68], R0 ;  /* 0x00006800ff0075a7 */ /* 0x0002a20008001108 */
[----:B------:R-:W-:Y:S02]  /*2010*/  UIMAD.WIDE.U32 UR8, UR43, UR28, URZ ;  /* 0x0000001c2b0872a5 */ /* 0x000fe4000f8e00ff */
[----:B------:R-:W-:Y:S02]  /*2020*/  ULEA UR8, UR11, UR44, 0xd ;  /* 0x0000002c0b087291 */ /* 0x000fe4000f8e68ff */
[----:B------:R-:W-:Y:S02]  /*2030*/  USHF.R.U32.HI UR9, URZ, UR27, UR9 ;  /* 0x0000001bff097299 */ /* 0x000fe40008011609 */
[----:B------:R-:W-:Y:S02]  /*2040*/  UIADD3 UR40, UPT, UPT, UR8, 0x3400, URZ ;  /* 0x0000340008287890 */ /* 0x000fe4000fffe0ff */
[----:B------:R-:W-:Y:S02]  /*2050*/  USEL UR9, UR43, UR9, !UP0 ;  /* 0x000000092b097287 */ /* 0x000fe4000c000000 */
[----:B------:R-:W-:Y:S02]  /*2060*/  UISETP.NE.AND UP0, UPT, UR23, 0x1, UPT ;  /* 0x000000011700788c */ /* 0x000fe4000bf05270 */
[----:B------:R-:W-:Y:S02]  /*2070*/  UIMAD.WIDE.U32 UR12, UR9, UR20, URZ ;  /* 0x00000014090c72a5 */ /* 0x000fe4000f8e00ff */
[----:B------:R-:W-:Y:S01]  /*2080*/  ULEA UR12, UR35, UR36, 0x5 ;  /* 0x00000024230c7291 */ /* 0x000fe2000f8e28ff */
[----:B------:R-:W-:Y:S01]  /*2090*/  UTMALDG.2D [UR40], [UR32], desc[UR50] ;  /* 0x00003228200075b4 */ /* 0x000fe20008009000 */
[----:B------:R-:W-:Y:S02]  /*20a0*/  USHF.R.U32.HI UR13, URZ, UR21, UR13 ;  /* 0x00000015ff0d7299 */ /* 0x000fe4000801160d */
[----:B------:R-:W-:Y:S02]  /*20b0*/  ULEA UR19, UR34, UR12, 0xa ;  /* 0x0000000c22137291 */ /* 0x000fe4000f8e50ff */
[----:B------:R-:W-:Y:S02]  /*20c0*/  USEL UR13, UR9, UR13, !UP0 ;  /* 0x0000000d090d7287 */ /* 0x000fe4000c000000 */
[----:B------:R-:W-:Y:S02]  /*20d0*/  UIADD3 UR12, UPT, UPT, -UR9, URZ, URZ ;  /* 0x000000ff090c7290 */ /* 0x000fe4000fffe1ff */
[----:B------:R-:W-:Y:S02]  /*20e0*/  UIMAD.WIDE.U32 UR14, UR13, UR26, URZ ;  /* 0x0000001a0d0e72a5 */ /* 0x000fe4000f8e00ff */
[----:B------:R-:W-:Y:S02]  /*20f0*/  UIMAD UR12, UR22, UR12, UR43 ;  /* 0x0000000c160c72a4 */ /* 0x000fe4000f8e022b */
[----:B------:R-:W-:Y:S02]  /*2100*/  UIADD3 UR30, UP0, UPT, UR48, 0x180, URZ ;  /* 0x00000180301e7890 */ /* 0x000fe4000ff1e0ff */
[----:B------:R-:W-:Y:S02]  /*2110*/  UIADD3 UR8, UPT, UPT, UR8, 0x1d400, URZ ;  /* 0x0001d40008087890 */ /* 0x000fe4000fffe0ff */
[----:B------:R-:W-:Y:S02]  /*2120*/  UIADD3.X UR31, UPT, UPT, URZ, UR49, URZ, UP0, !UPT ;  /* 0x00000031ff1f7290 */ /* 0x000fe400087fe4ff */
[----:B------:R-:W-:Y:S01]  /*2130*/  UISETP.NE.AND UP0, UPT, UR18, UR46, UPT ;  /* 0x0000002e1200728c */ /* 0x000fe2000bf05270 */
[----:B------:R-:W-:Y:S02]  /*2140*/  UMOV UR14, UR15 ;  /* 0x0000000f000e7c82 */ /* 0x000fe40008000000 */
[----:B------:R-:W-:Y:S04]  /*2150*/  USHF.R.U32.HI UR11, URZ, UR25, UR14 ;  /* 0x00000019ff0b7299 */ /* 0x000fe8000801160e */
[----:B------:R-:W-:Y:S02]  /*2160*/  USEL UR14, UR13, UR11, !UP2 ;  /* 0x0000000b0d0e7287 */ /* 0x000fe4000d000000 */
[----:B------:R-:W-:Y:S02]  /*2170*/  UIADD3 UR11, UPT, UPT, -UR13, URZ, URZ ;  /* 0x000000ff0d0b7290 */ /* 0x000fe4000fffe1ff */
[----:B------:R-:W-:Y:S02]  /*2180*/  UIADD3 UR15, UPT, UPT, -UR14, URZ, URZ ;  /* 0x000000ff0e0f7290 */ /* 0x000fe4000fffe1ff */
[----:B------:R-:W-:Y:S02]  /*2190*/  UIMAD UR9, UR23, UR11, UR9 ;  /* 0x0000000b170972a4 */ /* 0x000fe4000f8e0209 */
[----:B------:R-:W-:Y:S02]  /*21a0*/  UIMAD UR13, UR24, UR15, UR13 ;  /* 0x0000000f180d72a4 */ /* 0x000fe4000f8e020d */
[----:B------:R-:W-:Y:S02]  /*21b0*/  UIMAD UR11, UR12, UR5, UR4 ;  /* 0x000000050c0b72a4 */ /* 0x000fe4000f8e0204 */
[----:B------:R-:W-:Y:S02]  /*21c0*/  UIMAD UR12, UR9, UR16, UR6 ;  /* 0x00000010090c72a4 */ /* 0x000fe4000f8e0206 */
[----:B------:R-:W-:Y:S02]  /*21d0*/  UIMAD UR13, UR13, UR17, UR7 ;  /* 0x000000110d0d72a4 */ /* 0x000fe4000f8e0207 */
[----:B------:R-:W-:Y:S01]  /*21e0*/  UPRMT UR15, UR19, 0x5410, URZ ;  /* 0x00005410130f7896 */ /* 0x000fe200080000ff */
[----:B------:R-:W-:Y:S02]  /*21f0*/  UMOV UR9, UR41 ;  /* 0x0000002900097c82 */ /* 0x000fe40008000000 */
[----:B------:R-:W-:Y:S06]  /*2200*/  UMOV UR19, UR46 ;  /* 0x0000002e00137c82 */ /* 0x000fec0008000000 */
[----:B------:R3:W-:Y:S02]  /*2210*/  UTMALDG.5D.IM2COL [UR8], [UR30], UR15 ;  /* 0x000000081e0073b4 */ /* 0x0007e4000806000f */
[----:B---3--:R-:W-:Y:S01]  /*2220*/  UMOV UR11, UR38 ;  /* 0x00000026000b7c82 */ /* 0x008fe20008000000 */
[----:B-1----:R-:W-:Y:S05]  /*2230*/  BRA.U UP0, `(.L_x_23) ;  /* 0xfffffffd00007547 */ /* 0x002fea000b83ffff */
.L_x_18:
[----:B------:R-:W-:Y:S01]  /*2240*/  ULEA UR4, UR38, UR44, 0x3 ;  /* 0x0000002c26047291 */ /* 0x000fe2000f8e18ff */
[----:B------:R-:W-:Y:S01]  /*2250*/  MOV R0, UR29 ;  /* 0x0000001d00007c02 */ /* 0x000fe20008000f00 */
[----:B------:R-:W-:Y:S01]  /*2260*/  @!P1 SYNCS.ARRIVE.TRANS64.A1T0 RZ, [UR44+0x108], RZ ;  /* 0x000108ffffff99a7 */ /* 0x000fe2000810002c */
[----:B------:R-:W-:Y:S02]  /*2270*/  UISETP.GT.AND UP0, UPT, UR58, UR57, UPT ;  /* 0x000000393a00728c */ /* 0x000fe4000bf04270 */
[----:B------:R-:W-:-:S04]  /*2280*/  SHF.L.U32 R0, R0, 0x1f, RZ ;  /* 0x0000001f00007819 */ /* 0x000fc800000006ff */
[----:B--2---:R1:W2:Y:S03]  /*2290*/  SYNCS.PHASECHK.TRANS64.TRYWAIT P0, [UR4+0x68], R0 ;  /* 0x00006800ff0075a7 */ /* 0x0042a60008001104 */
[----:B------:R-:W-:Y:S05]  /*22a0*/  BRA.U !UP0, `(.L_x_24) ;  /* 0x0000000508547547 */ /* 0x000fea000b800000 */
[----:B------:R-:W3:Y:S01]  /*22b0*/  LDCU.64 UR8, c[0x0][0x5c0] ;  /* 0x0000b800ff0877ac */ /* 0x000ee20008000a00 */
[----:B------:R-:W3:Y:S01]  /*22c0*/  LDCU.64 UR40, c[0x0][0x5f8] ;  /* 0x0000bf00ff2877ac */ /* 0x000ee20008000a00 */
[----:B------:R-:W4:Y:S01]  /*22d0*/  LDCU UR12, c[0x0][0x5c8] ;  /* 0x0000b900ff0c77ac */ /* 0x000f220008000800 */
[----:B------:R-:W4:Y:S01]  /*22e0*/  LDCU UR11, c[0x0][0x600] ;  /* 0x0000c000ff0b77ac */ /* 0x000f220008000800 */
[----:B------:R-:W1:Y:S01]  /*22f0*/  LDCU UR23, c[0x0][0x5a8] ;  /* 0x0000b500ff1777ac */ /* 0x000e620008000800 */
[----:B------:R-:W1:Y:S01]  /*2300*/  LDCU UR22, c[0x0][0x59c] ;  /* 0x0000b380ff1677ac */ /* 0x000e620008000800 */
[----:B---3--:R-:W-:Y:S02]  /*2310*/  UIMAD UR43, UR53, UR8, UR40 ;  /* 0x00000008352b72a4 */ /* 0x008fe4000f8e0228 */
[----:B------:R-:W-:Y:S01]  /*2320*/  UIMAD UR41, UR45, UR9, UR41 ;  /* 0x000000092d2972a4 */ /* 0x000fe2000f8e0229 */
[----:B------:R-:W3:Y:S01]  /*2330*/  LDCU UR18, c[0x0][0x590] ;  /* 0x0000b200ff1277ac */ /* 0x000ee20008000800 */
[----:B----4-:R-:W-:Y:S01]  /*2340*/  UIMAD UR40, UR37, UR12, UR11 ;  /* 0x0000000c252872a4 */ /* 0x010fe2000f8e020b */
[----:B------:R-:W4:Y:S01]  /*2350*/  LDCU UR27, c[0x0][0x594] ;  /* 0x0000b280ff1b77ac */ /* 0x000f220008000800 */
        /* <DEDUP_REMOVED lines=8> */
[----:B------:R-:W-:Y:S01]  /*23e0*/  UIADD3 UR45, UPT, UPT, UR59, UR19, URZ ;  /* 0x000000133b2d7290 */ /* 0x000fe2000fffe0ff */
[----:B------:R-:W-:-:S11]  /*23f0*/  UMOV UR11, UR38 ;  /* 0x00000026000b7c82 */ /* 0x000fd60008000000 */
.L_x_29:
[----:B--2---:R-:W-:Y:S01]  /*2400*/  @!P2 MOV R3, 0x4000 ;  /* 0x000040000003a802 */ /* 0x004fe20000000f00 */
[----:B------:R-:W-:Y:S01]  /*2410*/  ULEA UR33, UR11, UR44, 0x3 ;  /* 0x0000002c0b217291 */ /* 0x000fe2000f8e18ff */
[----:B--23--:R-:W-:Y:S11]  /*2420*/  @P0 BRA `(.L_x_25) ;  /* 0x0000000000100947 */ /* 0x00cff60003800000 */
[----:B------:R-:W-:Y:S04]  /*2430*/  MOV R4, UR29 ;  /* 0x0000001d00047c02 */ /* 0x000fe80008000f00 */
[----:B------:R-:W-:Y:S04]  /*2440*/  SHF.L.U32 R4, R4, 0x1f, RZ ;  /* 0x0000001f04047819 */ /* 0x000fe800000006ff */
[----:B------:R-:W2:Y:S02]  /*2450*/  SYNCS.PHASECHK.TRANS64.TRYWAIT P0, [UR33+0x68], R4 ;  /* 0x00006804ff0075a7 */ /* 0x000ea40008001121 */
[----:B--2---:R-:W-:Y:S05]  /*2460*/  @!P0 BRA `(.L_x_26) ;  /* 0x0000006400b88947 */ /* 0x004fea0003800000 */
.L_x_25:
[----:B------:R2:W-:Y:S01]  /*2470*/  @!P2 SYNCS.ARRIVE.TRANS64 RZ, [UR33], R3 ;  /* 0x00000003ffffa9a7 */ /* 0x0005e20008000021 */
[----:B------:R-:W-:Y:S04]  /*2480*/  BSSY.RECONVERGENT B0, `(.L_x_27) ;  /* 0x0000003000007945 */ /* 0x000fe80003800200 */
[----:B------:R-:W-:Y:S05]  /*2490*/  @P3 BRA `(.L_x_28) ;  /* 0x0000000000043947 */ /* 0x000fea0003800000 */
[----:B-1-34-:R-:W-:Y:S05]  /*24a0*/  BPT.TRAP 0x1 ;  /* 0x000000040000795c */ /* 0x01afea0000300000 */
.L_x_28:
[----:B-1-34-:R-:W-:Y:S05]  /*24b0*/  BSYNC.RECONVERGENT B0 ;  /* 0x0000000000007941 */ /* 0x01afea0003800200 */
.L_x_27:
        /* <DEDUP_REMOVED lines=10> */
[----:B------:R-:W-:Y:S01]  /*2560*/  MOV R0, UR29 ;  /* 0x0000001d00007c02 */ /* 0x000fe20008000f00 */
[----:B------:R-:W-:Y:S02]  /*2570*/  ULEA UR28, UR41, UR43, 0x5 ;  /* 0x0000002b291c7291 */ /* 0x000fe4000f8e28ff */
[----:B------:R-:W-:Y:S01]  /*2580*/  UIADD3.X UR37, UPT, UPT, URZ, UR49, URZ, UP1, !UPT ;  /* 0x00000031ff257290 */ /* 0x000fe20008ffe4ff */
[----:B------:R-:W-:Y:S01]  /*2590*/  SHF.L.U32 R0, R0, 0x1f, RZ ;  /* 0x0000001f00007819 */ /* 0x000fe200000006ff */
[----:B------:R-:W-:Y:S02]  /*25a0*/  ULEA UR28, UR40, UR28, 0xa ;  /* 0x0000001c281c7291 */ /* 0x000fe4000f8e50ff */
[----:B------:R-:W-:Y:S01]  /*25b0*/  UIADD3 UR19, UPT, UPT, UR19, 0x1, URZ ;  /* 0x0000000113137890 */ /* 0x000fe2000fffe0ff */
[----:B------:R1:W3:Y:S01]  /*25c0*/  SYNCS.PHASECHK.TRANS64.TRYWAIT P0, [UR8+0x68], R0 ;  /* 0x00006800ff0075a7 */ /* 0x0002e20008001108 */
[----:B------:R-:W-:Y:S01]  /*25d0*/  UIMAD.WIDE.U32 UR8, UR35, UR27, URZ ;  /* 0x0000001b230872a5 */ /* 0x000fe2000f8e00ff */
[----:B------:R-:W-:Y:S01]  /*25e0*/  UMOV UR50, 0x0 ;  /* 0x0000000000327882 */ /* 0x000fe20000000000 */
[----:B------:R-:W-:Y:S02]  /*25f0*/  UMOV UR51, 0x10000000 ;  /* 0x1000000000337882 */ /* 0x000fe40000000000 */
[----:B------:R-:W-:Y:S01]  /*2600*/  USHF.R.U32.HI UR9, URZ, UR26, UR9 ;  /* 0x0000001aff097299 */ /* 0x000fe20008011609 */
[----:B------:R-:W-:Y:S03]  /*2610*/  UMOV UR34, UR42 ;  /* 0x0000002a00227c82 */ /* 0x000fe60008000000 */
[----:B------:R-:W-:Y:S02]  /*2620*/  USEL UR9, UR35, UR9, !UP0 ;  /* 0x0000000923097287 */ /* 0x000fe4000c000000 */
[----:B------:R-:W-:Y:S02]  /*2630*/  UISETP.NE.AND UP0, UPT, UR22, 0x1, UPT ;  /* 0x000000011600788c */ /* 0x000fe4000bf05270 */
[----:B------:R-:W-:Y:S02]  /*2640*/  UIMAD.WIDE.U32 UR12, UR9, UR20, URZ ;  /* 0x00000014090c72a5 */ /* 0x000fe4000f8e00ff */
[----:B------:R-:W-:Y:S02]  /*2650*/  ULEA UR12, UR11, UR44, 0xd ;  /* 0x0000002c0b0c7291 */ /* 0x000fe4000f8e68ff */
[----:B------:R-:W-:Y:S02]  /*2660*/  USHF.R.U32.HI UR13, URZ, UR21, UR13 ;  /* 0x00000015ff0d7299 */ /* 0x000fe4000801160d */
[----:B------:R-:W-:Y:S02]  /*2670*/  UIADD3 UR32, UPT, UPT, UR12, 0x3400, URZ ;  /* 0x000034000c207890 */ /* 0x000fe4000fffe0ff */
[----:B------:R-:W-:Y:S02]  /*2680*/  USEL UR13, UR9, UR13, !UP0 ;  /* 0x0000000d090d7287 */ /* 0x000fe4000c000000 */
[----:B------:R-:W-:Y:S02]  /*2690*/  UIADD3 UR30, UP0, UPT, UR48, 0x180, URZ ;  /* 0x00000180301e7890 */ /* 0x000fe4000ff1e0ff */
[----:B------:R-:W-:Y:S02]  /*26a0*/  UIMAD.WIDE.U32 UR14, UR13, UR25, URZ ;  /* 0x000000190d0e72a5 */ /* 0x000fe4000f8e00ff */
[----:B------:R-:W-:Y:S01]  /*26b0*/  UIADD3.X UR31, UPT, UPT, URZ, UR49, URZ, UP0, !UPT ;  /* 0x00000031ff1f7290 */ /* 0x000fe200087fe4ff */
[----:B------:R-:W-:Y:S01]  /*26c0*/  UTMALDG.2D [UR32], [UR36], desc[UR50] ;  /* 0x00003220240075b4 */ /* 0x000fe20008009000 */
[----:B------:R-:W-:Y:S03]  /*26d0*/  UISETP.NE.AND UP0, UPT, UR19, UR45, UPT ;  /* 0x0000002d1300728c */ /* 0x000fe6000bf05270 */
[----:B------:R-:W-:Y:S02]  /*26e0*/  UMOV UR8, UR15 ;  /* 0x0000000f00087c82 */ /* 0x000fe40008000000 */
[----:B------:R-:W-:Y:S02]  /*26f0*/  USHF.R.U32.HI UR11, URZ, UR24, UR8 ;  /* 0x00000018ff0b7299 */ /* 0x000fe40008011608 */
[----:B------:R-:W-:Y:S02]  /*2700*/  UIADD3 UR8, UPT, UPT, UR12, 0x1d400, URZ ;  /* 0x0001d4000c087890 */ /* 0x000fe4000fffe0ff */
[----:B------:R-:W-:Y:S02]  /*2710*/  USEL UR14, UR13, UR11, !UP2 ;  /* 0x0000000b0d0e7287 */ /* 0x000fe4000d000000 */
[----:B------:R-:W-:Y:S02]  /*2720*/  UIADD3 UR12, UPT, UPT, -UR9, URZ, URZ ;  /* 0x000000ff090c7290 */ /* 0x000fe4000fffe1ff */
[----:B------:R-:W-:Y:S02]  /*2730*/  UIADD3 UR11, UPT, UPT, -UR13, URZ, URZ ;  /* 0x000000ff0d0b7290 */ /* 0x000fe4000fffe1ff */
[----:B------:R-:W-:Y:S02]  /*2740*/  UIADD3 UR15, UPT, UPT, -UR14, URZ, URZ ;  /* 0x000000ff0e0f7290 */ /* 0x000fe4000fffe1ff */
[----:B------:R-:W-:Y:S02]  /*2750*/  UIMAD UR12, UR18, UR12, UR35 ;  /* 0x0000000c120c72a4 */ /* 0x000fe4000f8e0223 */
[----:B------:R-:W-:Y:S02]  /*2760*/  UIMAD UR9, UR22, UR11, UR9 ;  /* 0x0000000b160972a4 */ /* 0x000fe4000f8e0209 */
[----:B------:R-:W-:Y:S02]  /*2770*/  UIMAD UR13, UR23, UR15, UR13 ;  /* 0x0000000f170d72a4 */ /* 0x000fe4000f8e020d */
[----:B------:R-:W-:Y:S02]  /*2780*/  UIMAD UR11, UR12, UR5, UR4 ;  /* 0x000000050c0b72a4 */ /* 0x000fe4000f8e0204 */
[----:B------:R-:W-:Y:S02]  /*2790*/  UIMAD UR12, UR9, UR16, UR6 ;  /* 0x00000010090c72a4 */ /* 0x000fe4000f8e0206 */
[----:B------:R-:W-:Y:S02]  /*27a0*/  UIMAD UR13, UR13, UR17, UR7 ;  /* 0x000000110d0d72a4 */ /* 0x000fe4000f8e0207 */
[----:B------:R-:W-:Y:S01]  /*27b0*/  UPRMT UR15, UR28, 0x5410, URZ ;  /* 0x000054101c0f7896 */ /* 0x000fe200080000ff */
[----:B------:R-:W-:Y:S08]  /*27c0*/  UMOV UR9, UR33 ;  /* 0x0000002100097c82 */ /* 0x000ff00008000000 */
[----:B------:R4:W-:Y:S02]  /*27d0*/  UTMALDG.5D.IM2COL [UR8], [UR30], UR15 ;  /* 0x000000081e0073b4 */ /* 0x0009e4000806000f */
[----:B----4-:R-:W-:Y:S01]  /*27e0*/  UMOV UR11, UR38 ;  /* 0x00000026000b7c82 */ /* 0x010fe20008000000 */
[----:B-1----:R-:W-:Y:S05]  /*27f0*/  BRA.U UP0, `(.L_x_29) ;  /* 0xfffffffd00007547 */ /* 0x002fea000b83ffff */
.L_x_24:
[----:B--2-4-:R-:W-:Y:S01]  /*2800*/  SHF.L.U32 R3, R2, 0x1f, RZ ;  /* 0x0000001f02037819 */ /* 0x014fe200000006ff */
[----:B------:R-:W-:-:S03]  /*2810*/  NOP ;  /* 0x0000000000007918 */ /* 0x000fc60000000000 */
[----:B---3--:R-:W2:Y:S02]  /*2820*/  SYNCS.PHASECHK.TRANS64.TRYWAIT P0, [UR44+0x110], R3 ;  /* 0x00011003ff0075a7 */ /* 0x008ea4000800112c */
[----:B--2---:R-:W-:Y:S05]  /*2830*/  @!P0 BRA `(.L_x_30) ;  /* 0x0000006000dc8947 */ /* 0x004fea0003800000 */
.L_x_120:
[----:B------:R-:W2:Y:S01]  /*2840*/  LDS.128 R4, [UR44+0x150] ;  /* 0x0001502cff047984 */ /* 0x000ea20008000c00 */
[----:B------:R-:W-:Y:S02]  /*2850*/  UIADD3 UR4, UPT, UPT, UR44, 0x118, URZ ;  /* 0x000001182c047890 */ /* 0x000fe4000fffe0ff */
[----:B------:R-:W-:Y:S01]  /*2860*/  UISETP.GE.AND UP0, UPT, UR39, 0x1, UPT ;  /* 0x000000012700788c */ /* 0x000fe2000bf06270 */
[----:B------:R-:W-:Y:S01]  /*2870*/  @!PT LDS RZ, [RZ] ;  /* 0x00000000fffff984 */ /* 0x000fe20000000800 */
[----:B------:R-:W-:Y:S01]  /*2880*/  @!PT LDS RZ, [RZ] ;  /* 0x00000000fffff984 */ /* 0x000fe20000000800 */
[----:B------:R-:W-:Y:S01]  /*2890*/  @!PT LDS RZ, [RZ] ;  /* 0x00000000fffff984 */ /* 0x000fe20000000800 */
[----:B------:R-:W-:Y:S01]  /*28a0*/  @!PT LDS RZ, [RZ] ;  /* 0x00000000fffff984 */ /* 0x000fe20000000800 */
[----:B------:R3:W-:Y:S06]  /*28b0*/  MEMBAR.ALL.CTA ;  /* 0x0000000000007992 */ /* 0x0007ec0000008000 */
[----:B---3--:R-:W3:Y:S01]  /*28c0*/  FENCE.VIEW.ASYNC.S ;  /* 0x00000000000073c6 */ /* 0x008ee20000000000 */
[----:B------:R-:W-:-:S09]  /*28d0*/  UPRMT UR4, URZ, 0x654, UR4 ;  /* 0x00000654ff047896 */ /* 0x000fd20008000004 */
[----:B---3--:R-:W-:Y:S01]  /*28e0*/  SYNCS.ARRIVE.TRANS64.RED.A1T0 RZ, [UR4], RZ ;  /* 0x000000ffffff79a7 */ /* 0x008fe20008100404 */
[----:B--2---:R-:W-:-:S13]  /*28f0*/  LOP3.LUT P0, RZ, R6, 0x1, RZ, 0xc0, !PT ;  /* 0x0000000106ff7812 */ /* 0x004fda000780c0ff */
[----:B------:R-:W-:Y:S01]  /*2900*/  VOTEU.ANY UP1, P0 ;  /* 0x0000000000ff7886 */ /* 0x000fe20000020100 */
[----:B------:R-:W-:-:S13]  /*2910*/  PLOP3.LUT P0, PT, PT, PT, UP1, 0x80, 0x8 ;  /* 0x000000000008781c */ /* 0x000fda0003f0f018 */
[----:B-1----:R-:W-:Y:S02]  /*2920*/  @P0 MOV R0, R4 ;  /* 0x0000000400000202 */ /* 0x002fe40000000f00 */
[----:B------:R-:W-:Y:S02]  /*2930*/  @P0 LOP3.LUT R4, R5, 0xffff, RZ, 0xc0, !PT ;  /* 0x0000ffff05040812 */ /* 0x000fe400078ec0ff */
[----:B------:R-:W-:Y:S02]  /*2940*/  @P0 R2UR UR6, R0 ;  /* 0x00000000000602ca */ /* 0x000fe400000e0000 */
[----:B------:R-:W-:-:S11]  /*2950*/  @P0 R2UR UR5, R4 ;  /* 0x00000000040502ca */ /* 0x000fd600000e0000 */
[----:B------:R-:W-:Y:S02]  /*2960*/  @UP1 UMOV UR52, UR6 ;  /* 0x0000000600341c82 */ /* 0x000fe40008000000 */
[----:B------:R-:W-:Y:S01]  /*2970*/  @UP1 UMOV UR47, UR5 ;  /* 0x00000005002f1c82 */ /* 0x000fe20008000000 */
[----:B------:R-:W-:Y:S05]  /*2980*/  BRA.U !UP0, `(.L_x_31) ;  /* 0x0000000108d47547 */ /* 0x000fea000b800000 */
[----:B------:R-:W1:Y:S01]  /*2990*/  LDCU.128 UR16, c[0x0][0xc10] ;  /* 0x00018200ff1077ac */ /* 0x000e620008000c00 */
[----:B------:R-:W2:Y:S01]  /*29a0*/  LDCU UR20, c[0x0][0xc20] ;  /* 0x00018400ff1477ac */ /* 0x000ea20008000800 */
[----:B------:R-:W3:Y:S01]  /*29b0*/  LDCU UR13, c[0x0][0xc0c] ;  /* 0x00018180ff0d77ac */ /* 0x000ee20008000800 */
[----:B------:R-:W4:Y:S01]  /*29c0*/  LDCU.64 UR14, c[0x0][0xc28] ;  /* 0x00018500ff0e77ac */ /* 0x000f220008000a00 */
[----:B------:R-:W-:Y:S02]  /*29d0*/  UISETP.NE.AND UP3, UPT, UR39, 0x1, UPT ;  /* 0x000000012700788c */ /* 0x000fe4000bf65270 */
[----:B-1----:R-:W-:Y:S02]  /*29e0*/  UIMAD.WIDE.U32 UR4, UR55, UR19, URZ ;  /* 0x00000013370472a5 */ /* 0x002fe4000f8e00ff */
[----:B------:R-:W-:Y:S02]  /*29f0*/  UIMAD.WIDE.U32 UR6, UR56, UR16, URZ ;  /* 0x00000010380672a5 */ /* 0x000fe4000f8e00ff */
[----:B------:R-:W-:-:S02]  /*2a00*/  UISETP.NE.AND UP0, UPT, UR18, 0x1, UPT ;  /* 0x000000011200788c */ /* 0x000fc4000bf05270 */
[----:B------:R-:W-:Y:S01]  /*2a10*/  UIMAD.WIDE.U32 UR10, UR47, UR19, URZ ;  /* 0x000000132f0a72a5 */ /* 0x000fe2000f8e00ff */
[----:B------:R-:W-:Y:S01]  /*2a20*/  UMOV UR4, UR5 ;  /* 0x0000000500047c82 */ /* 0x000fe20008000000 */
[----:B---3--:R-:W-:Y:S02]  /*2a30*/  UISETP.NE.AND UP2, UPT, UR13, 0x1, UPT ;  /* 0x000000010d00788c */ /* 0x008fe4000bf45270 */
[----:B--2---:R-:W-:Y:S02]  /*2a40*/  USHF.R.U32.HI UR5, URZ, UR20, UR4 ;  /* 0x00000014ff057299 */ /* 0x004fe40008011604 */
[----:B------:R-:W-:Y:S01]  /*2a50*/  UIMAD.WIDE.U32 UR8, UR52, UR16, URZ ;  /* 0x00000010340872a5 */ /* 0x000fe2000f8e00ff */
[----:B------:R-:W-:Y:S01]  /*2a60*/  UMOV UR4, UR7 ;  /* 0x0000000700047c82 */ /* 0x000fe20008000000 */
[----:B------:R-:W-:Y:S02]  /*2a70*/  USEL UR5, UR55, UR5, !UP0 ;  /* 0x0000000537057287 */ /* 0x000fe4000c000000 */
[----:B------:R-:W-:-:S02]  /*2a80*/  USHF.R.U32.HI UR4, URZ, UR17, UR4 ;  /* 0x00000011ff047299 */ /* 0x000fc40008011604 */
[----:B----4-:R-:W-:Y:S02]  /*2a90*/  UIMAD.WIDE.U32 UR6, UR5, UR14, URZ ;  /* 0x0000000e050672a5 */ /* 0x010fe4000f8e00ff */
[----:B------:R-:W-:Y:S01]  /*2aa0*/  USEL UR12, UR56, UR4, !UP2 ;  /* 0x00000004380c7287 */ /* 0x000fe2000d000000 */
[----:B------:R-:W-:Y:S02]  /*2ab0*/  UMOV UR8, UR9 ;  /* 0x0000000900087c82 */ /* 0x000fe40008000000 */
[----:B------:R-:W-:Y:S01]  /*2ac0*/  UMOV UR4, UR11 ;  /* 0x0000000b00047c82 */ /* 0x000fe20008000000 */
[----:B------:R-:W-:Y:S01]  /*2ad0*/  UIMAD.WIDE.U32 UR10, UR12, UR14, URZ ;  /* 0x0000000e0c0a72a5 */ /* 0x000fe2000f8e00ff */
[----:B------:R-:W-:Y:S01]  /*2ae0*/  UMOV UR6, UR7 ;  /* 0x0000000700067c82 */ /* 0x000fe20008000000 */
[----:B------:R-:W-:Y:S02]  /*2af0*/  USHF.R.U32.HI UR4, URZ, UR20, UR4 ;  /* 0x00000014ff047299 */ /* 0x000fe40008011604 */
[----:B------:R-:W-:-:S02]  /*2b00*/  @UP3 USHF.R.U32.HI UR5, URZ, UR15, UR6 ;  /* 0x0000000fff053299 */ /* 0x000fc40008011606 */
[----:B------:R-:W-:Y:S01]  /*2b10*/  USHF.R.U32.HI UR17, URZ, UR17, UR8 ;  /* 0x00000011ff117299 */ /* 0x000fe20008011608 */
[----:B------:R-:W-:Y:S01]  /*2b20*/  UMOV UR6, UR11 ;  /* 0x0000000b00067c82 */ /* 0x000fe20008000000 */
[----:B------:R-:W-:Y:S02]  /*2b30*/  USEL UR4, UR47, UR4, !UP0 ;  /* 0x000000042f047287 */ /* 0x000fe4000c000000 */
[----:B------:R-:W-:Y:S02]  /*2b40*/  @UP3 USHF.R.U32.HI UR12, URZ, UR15, UR6 ;  /* 0x0000000fff0c3299 */ /* 0x000fe40008011606 */
[----:B------:R-:W-:Y:S02]  /*2b50*/  UIMAD UR6, UR39, UR5, URZ ;  /* 0x00000005270672a4 */ /* 0x000fe4000f8e02ff */
[----:B------:R-:W-:Y:S02]  /*2b60*/  USEL UR5, UR52, UR17, !UP2 ;  /* 0x0000001134057287 */ /* 0x000fe4000d000000 */
[----:B------:R-:W-:-:S02]  /*2b70*/  UIMAD UR8, UR39, UR12, URZ ;  /* 0x0000000c270872a4 */ /* 0x000fc4000f8e02ff */
[----:B------:R-:W-:Y:S02]  /*2b80*/  UISETP.GE.AND UP0, UPT, UR4, UR6, UPT ;  /* 0x000000060400728c */ /* 0x000fe4000bf06270 */
[----:B------:R-:W-:Y:S02]  /*2b90*/  UIMAD.WIDE.U32 UR6, UR4, UR14, URZ ;  /* 0x0000000e040672a5 */ /* 0x000fe4000f8e00ff */
[----:B------:R-:W-:Y:S02]  /*2ba0*/  UISETP.GE.OR UP0, UPT, UR5, UR8, UP0 ;  /* 0x000000080500728c */ /* 0x000fe40008706670 */
[----:B------:R-:W-:Y:S02]  /*2bb0*/  UIMAD.WIDE.U32 UR8, UR5, UR14, URZ ;  /* 0x0000000e050872a5 */ /* 0x000fe4000f8e00ff */
[----:B------:R-:W-:Y:S01]  /*2bc0*/  UIADD3 UR10, UPT, UPT, -UR4, URZ, URZ ;  /* 0x000000ff040a7290 */ /* 0x000fe2000fffe1ff */
[----:B------:R-:W-:Y:S02]  /*2bd0*/  UMOV UR6, UR7 ;  /* 0x0000000700067c82 */ /* 0x000fe40008000000 */
[----:B------:R-:W-:-:S02]  /*2be0*/  USHF.R.U32.HI UR6, URZ, UR15, UR6 ;  /* 0x0000000fff067299 */ /* 0x000fc40008011606 */
[----:B------:R-:W-:Y:S02]  /*2bf0*/  UIMAD UR10, UR18, UR10, UR47 ;  /* 0x0000000a120a72a4 */ /* 0x000fe4000f8e022f */
[----:B------:R-:W-:Y:S01]  /*2c00*/  USEL UR6, UR4, UR6, !UP3 ;  /* 0x0000000604067287 */ /* 0x000fe2000d800000 */
[----:B------:R-:W-:Y:S01]  /*2c10*/  @!UP0 UMOV UR7, UR9 ;  /* 0x0000000900078c82 */ /* 0x000fe20008000000 */
[----:B------:R-:W-:Y:S02]  /*2c20*/  UIADD3 UR9, UPT, UPT, -UR5, URZ, URZ ;  /* 0x000000ff05097290 */ /* 0x000fe4000fffe1ff */
[----:B------:R-:W-:Y:S02]  /*2c30*/  @!UP0 USHF.R.U32.HI UR7, URZ, UR15, UR7 ;  /* 0x0000000fff078299 */ /* 0x000fe40008011607 */
[----:B------:R-:W-:Y:S02]  /*2c40*/  UIADD3 UR8, UPT, UPT, -UR6, URZ, URZ ;  /* 0x000000ff06087290 */ /* 0x000fe4000fffe1ff */
[----:B------:R-:W-:-:S02]  /*2c50*/  @!UP0 USEL UR7, UR5, UR7, !UP3 ;  /* 0x0000000705078287 */ /* 0x000fc4000d800000 */
[----:B------:R-:W-:Y:S02]  /*2c60*/  UIMAD UR8, UR39, UR8, UR4 ;  /* 0x00000008270872a4 */ /* 0x000fe4000f8e0204 */
[----:B------:R-:W-:Y:S02]  /*2c70*/  @!UP0 UIADD3 UR6, UPT, UPT, UR6, -UR7, URZ ;  /* 0x8000000706068290 */ /* 0x000fe4000fffe0ff */
[----:B------:R-:W-:Y:S02]  /*2c80*/  @!UP0 UIMAD UR7, UR8, UR12, UR7 ;  /* 0x0000000c080782a4 */ /* 0x000fe4000f8e0207 */
[----:B------:R-:W-:Y:S02]  /*2c90*/  @!UP0 UIMAD UR4, UR39, UR6, UR5 ;  /* 0x00000006270482a4 */ /* 0x000fe4000f8e0205 */
[----:B------:R-:W-:Y:S02]  /*2ca0*/  UIMAD UR6, UR13, UR9, UR52 ;  /* 0x000000090d0672a4 */ /* 0x000fe4000f8e0234 */
[----:B------:R-:W-:Y:S01]  /*2cb0*/  UIMAD UR47, UR4, UR18, UR10 ;  /* 0x00000012042f72a4 */ /* 0x000fe2000f8e020a */
[----:B------:R-:W-:-:S02]  /*2cc0*/  @!UP0 UMOV UR5, UR7 ;  /* 0x0000000700058c82 */ /* 0x000fc40008000000 */
[----:B------:R-:W-:-:S12]  /*2cd0*/  UIMAD UR52, UR5, UR13, UR6 ;  /* 0x0000000d053472a4 */ /* 0x000fd8000f8e0206 */
.L_x_31:
        /* <DEDUP_REMOVED lines=20> */
.L_x_32:
[----:B------:R-:W-:Y:S02]  /*2e20*/  R2UR UR5, R49 ;  /* 0x00000000310572ca */ /* 0x000fe400000e0000 */
[----:B------:R-:W-:Y:S02]  /*2e30*/  R2UR UR4, R48 ;  /* 0x00000000300472ca */ /* 0x000fe400000e0000 */
[----:B------:R-:W-:Y:S02]  /*2e40*/  PLOP3.LUT P1, PT, PT, PT, PT, 0x80, 0x8 ;  /* 0x000000000008781c */ /* 0x000fe40003f2f070 */
[----:B------:R-:W-:-:S07]  /*2e50*/  LOP3.LUT R2, R2, 0x1, RZ, 0x3c, !PT ;  /* 0x0000000102027812 */ /* 0x000fce00078e3cff */
[----:B------:R-:W-:Y:S02]  /*2e60*/  UIADD3 UR28, UPT, UPT, UR52, UR5, URZ ;  /* 0x00000005341c7290 */ /* 0x000fe4000fffe0ff */
[----:B------:R-:W-:Y:S01]  /*2e70*/  UIADD3 UR22, UPT, UPT, UR47, UR4, URZ ;  /* 0x000000042f167290 */ /* 0x000fe2000fffe0ff */
[----:B------:R-:W-:Y:S11]  /*2e80*/  BRA.U UP1, `(.L_x_33) ;  /* 0xffffffe501cc7547 */ /* 0x000ff6000b83ffff */
[----:B------:R-:W-:Y:S01]  /*2e90*/  UIADD3 UR44, UPT, UPT, UR44, 0x68, URZ ;  /* 0x000000682c2c7890 */ /* 0x000fe2000fffe0ff */
[----:B------:R-:W-:-:S03]  /*2ea0*/  MOV R2, UR29 ;  /* 0x0000001d00027c02 */ /* 0x000fc60008000f00 */
[----:B------:R-:W-:Y:S01]  /*2eb0*/  ULEA UR4, UR38, UR44, 0x3 ;  /* 0x0000002c26047291 */ /* 0x000fe2000f8e18ff */
[----:B------:R-:W-:-:S08]  /*2ec0*/  SHF.L.U32 R2, R2, 0x1f, RZ ;  /* 0x0000001f02027819 */ /* 0x000fd000000006ff */
[----:B------:R-:W1:Y:S02]  /*2ed0*/  SYNCS.PHASECHK.TRANS64.TRYWAIT P0, [UR4], R2 ;  /* 0x00000002ff0075a7 */ /* 0x000e640008001104 */
[----:B-1----:R-:W-:Y:S05]  /*2ee0*/  @!P0 BRA `(.L_x_34) ;  /* 0x0000005c00488947 */ /* 0x002fea0003800000 */
.L_x_122:
[----:B------:R-:W-:-:S04]  /*2ef0*/  UIADD3 UR4, UPT, UPT, UR38, 0x1, URZ ;  /* 0x0000000126047890 */ /* 0x000fc8000fffe0ff */
[----:B------:R-:W-:-:S04]  /*2f00*/  UISETP.NE.AND UP0, UPT, UR4, 0xd, UPT ;  /* 0x0000000d0400788c */ /* 0x000fc8000bf05270 */
[----:B------:R-:W-:Y:S02]  /*2f10*/  USEL UR5, URZ, 0x1, UP0 ;  /* 0x00000001ff057887 */ /* 0x000fe40008000000 */
[----:B------:R-:W-:Y:S02]  /*2f20*/  USEL UR4, UR4, URZ, UP0 ;  /* 0x000000ff04047287 */ /* 0x000fe40008000000 */
[----:B------:R-:W-:Y:S02]  /*2f30*/  ULOP3.LUT UR6, UR29, UR5, URZ, 0x3c, !UPT ;  /* 0x000000051d067292 */ /* 0x000fe4000f8e3cff */
[----:B------:R-:W-:-:S04]  /*2f40*/  ULEA UR5, UR4, UR44, 0x3 ;  /* 0x0000002c04057291 */ /* 0x000fc8000f8e18ff */
[----:B-1----:R-:W-:-:S04]  /*2f50*/  MOV R2, UR6 ;  /* 0x0000000600027c02 */ /* 0x002fc80008000f00 */
[----:B------:R-:W-:-:S04]  /*2f60*/  SHF.L.U32 R2, R2, 0x1f, RZ ;  /* 0x0000001f02027819 */ /* 0x000fc800000006ff */
[----:B------:R-:W1:Y:S02]  /*2f70*/  SYNCS.PHASECHK.TRANS64.TRYWAIT P0, [UR5], R2 ;  /* 0x00000002ff0075a7 */ /* 0x000e640008001105 */
[----:B-1----:R-:W-:Y:S05]  /*2f80*/  @!P0 BRA `(.L_x_35) ;  /* 0x0000005c00388947 */ /* 0x002fea0003800000 */
.L_x_124:
        /* <DEDUP_REMOVED lines=10> */
.L_x_126:
        /* <DEDUP_REMOVED lines=10> */
.L_x_128:
        /* <DEDUP_REMOVED lines=10> */
.L_x_130:
        /* <DEDUP_REMOVED lines=10> */
.L_x_132:
        /* <DEDUP_REMOVED lines=10> */
.L_x_134:
        /* <DEDUP_REMOVED lines=10> */
.L_x_136:
        /* <DEDUP_REMOVED lines=10> */
.L_x_138:
        /* <DEDUP_REMOVED lines=10> */
.L_x_140:
        /* <DEDUP_REMOVED lines=10> */
.L_x_142:
        /* <DEDUP_REMOVED lines=10> */
.L_x_144:
[----:B------:R-:W-:-:S04]  /*35d0*/  UIADD3 UR4, UPT, UPT, UR4, 0x1, URZ ;  /* 0x0000000104047890 */ /* 0x000fc8000fffe0ff */
[----:B------:R-:W-:-:S04]  /*35e0*/  UISETP.NE.AND UP0, UPT, UR4, 0xd, UPT ;  /* 0x0000000d0400788c */ /* 0x000fc8000bf05270 */
[----:B------:R-:W-:Y:S02]  /*35f0*/  USEL UR5, URZ, 0x1, UP0 ;  /* 0x00000001ff057887 */ /* 0x000fe40008000000 */
[----:B------:R-:W-:Y:S02]  /*3600*/  USEL UR4, UR4, URZ, UP0 ;  /* 0x000000ff04047287 */ /* 0x000fe40008000000 */
[----:B------:R-:W-:Y:S02]  /*3610*/  ULOP3.LUT UR5, UR6, UR5, URZ, 0x3c, !UPT ;  /* 0x0000000506057292 */ /* 0x000fe4000f8e3cff */
[----:B------:R-:W-:-:S04]  /*3620*/  ULEA UR4, UR4, UR44, 0x3 ;  /* 0x0000002c04047291 */ /* 0x000fc8000f8e18ff */
[----:B-1----:R-:W-:Y:S02]  /*3630*/  IMAD.U32 R2, RZ, RZ, UR5 ;  /* 0x00000005ff027e24 */ /* 0x002fe4000f8e00ff */
[----:B------:R-:W-:-:S03]  /*3640*/  MOV R0, UR4 ;  /* 0x0000000400007c02 */ /* 0x000fc60008000f00 */
[----:B------:R-:W-:-:S07]  /*3650*/  SHF.L.U32 R2, R2, 0x1f, RZ ;  /* 0x0000001f02027819 */ /* 0x000fce00000006ff */
.L_x_46:
[----:B-1----:R1:W2:Y:S02]  /*3660*/  SYNCS.PHASECHK.TRANS64.TRYWAIT P0, [R0+URZ], R2 ;  /* 0x00000002000075a7 */ /* 0x0022a400080011ff */
[----:B--2---:R-:W-:Y:S05]  /*3670*/  @!P0 NANOSLEEP.SYNCS 0x989680 ;  /* 0x009896800000895d */ /* 0x004fea0003900000 */
[----:B------:R-:W2:Y:S02]  /*3680*/  @!P0 SYNCS.PHASECHK.TRANS64 P0, [R0+URZ], R2 ;  /* 0x00000002000085a7 */ /* 0x000ea400080010ff */
[----:B--2---:R-:W-:Y:S05]  /*3690*/  @P0 EXIT ;  /* 0x000000000000094d */ /* 0x004fea0003800000 */
[----:B------:R-:W-:Y:S05]  /*36a0*/  BRA `(.L_x_46) ;  /* 0xfffffffc00ec7947 */ /* 0x000fea000383ffff */
.L_x_17:
[----:B------:R-:W2:Y:S02]  /*36b0*/  S2UR UR4, SR_CgaCtaId ;  /* 0x00000000000479c3 */ /* 0x000ea40000008800 */
[----:B--2---:R-:W-:-:S04]  /*36c0*/  UISETP.NE.AND UP0, UPT, UR4, URZ, UPT ;  /* 0x000000ff0400728c */ /* 0x004fc8000bf05270 */
[----:B------:R-:W-:-:S09]  /*36d0*/  UISETP.NE.OR UP0, UPT, UR15, 0x1, UP0 ;  /* 0x000000010f00788c */ /* 0x000fd20008705670 */
[----:B------:R-:W-:Y:S05]  /*36e0*/  BRA.U UP0, `(.L_x_47) ;  /* 0x0000000100b47547 */ /* 0x000fea000b800000 */
[----:B------:R-:W2:Y:S01]  /*36f0*/  S2UR UR5, SR_CgaCtaId ;  /* 0x00000000000579c3 */ /* 0x000ea20000008800 */
[----:B------:R-:W-:Y:S01]  /*3700*/  UMOV UR4, 0x400 ;  /* 0x0000040000047882 */ /* 0x000fe20000000000 */
[----:B------:R-:W-:Y:S01]  /*3710*/  HFMA2 R3, -RZ, RZ, 0, 5.9604644775390625e-08 ;  /* 0x00000001ff037431 */ /* 0x000fe200000001ff */
[----:B------:R-:W-:Y:S01]  /*3720*/  ISETP.NE.AND P0, PT, R0, RZ, PT ;  /* 0x000000ff0000720c */ /* 0x000fe20003f05270 */
[----:B------:R-:W-:Y:S01]  /*3730*/  IMAD.MOV.U32 R8, RZ, RZ, RZ ;  /* 0x000000ffff087224 */ /* 0x000fe200078e00ff */
[----:B--2---:R-:W-:-:S04]  /*3740*/  ULEA UR4, UR5, UR4, 0x18 ;  /* 0x0000000405047291 */ /* 0x004fc8000f8ec0ff */
[----:B------:R-:W-:Y:S02]  /*3750*/  UIADD3 UR5, UPT, UPT, UR4, 0x118, URZ ;  /* 0x0000011804057890 */ /* 0x000fe4000fffe0ff */
[----:B------:R-:W-:Y:S02]  /*3760*/  UIADD3 UR8, UPT, UPT, UR4, 0x110, URZ ;  /* 0x0000011004087890 */ /* 0x000fe4000fffe0ff */
[----:B------:R-:W-:-:S12]  /*3770*/  UPRMT UR5, URZ, 0x654, UR5 ;  /* 0x00000654ff057896 */ /* 0x000fd80008000005 */
.L_x_50:
[----:B------:R-:W-:Y:S01]  /*3780*/  SHF.L.U32 R6, R3, 0x1f, RZ ;  /* 0x0000001f03067819 */ /* 0x000fe200000006ff */
[----:B------:R-:W-:Y:S02]  /*3790*/  IMAD.U32 R4, RZ, RZ, UR8 ;  /* 0x00000008ff047e24 */ /* 0x000fe4000f8e00ff */
[----:B------:R-:W-:Y:S01]  /*37a0*/  @!P0 IMAD.MOV.U32 R5, RZ, RZ, 0x10 ;  /* 0x00000010ff058424 */ /* 0x000fe200078e00ff */
[----:B------:R-:W2:Y:S02]  /*37b0*/  SYNCS.PHASECHK.TRANS64.TRYWAIT P1, [UR4+0x118], R6 ;  /* 0x00011806ff0075a7 */ /* 0x000ea40008021104 */
[----:B------:R-:W-:-:S04]  /*37c0*/  PRMT R4, R0, 0x654, R4 ;  /* 0x0000065400047816 */ /* 0x000fc80000000004 */
[----:B------:R-:W-:Y:S01]  /*37d0*/  SEL R2, R4, R2, !P0 ;  /* 0x0000000204027207 */ /* 0x000fe20004000000 */
[----:B--2---:R-:W-:Y:S06]  /*37e0*/  @!P1 BRA `(.L_x_48) ;  /* 0x0000005800289947 */ /* 0x004fec0003800000 */
.L_x_146:
[----:B------:R-:W-:Y:S01]  /*37f0*/  UIADD3 UR6, UPT, UPT, UR4, 0x150, URZ ;  /* 0x0000015004067890 */ /* 0x000fe2000fffe0ff */
[----:B------:R3:W-:Y:S01]  /*3800*/  @!P0 SYNCS.ARRIVE.TRANS64.RED RZ, [R2+URZ], R5 ;  /* 0x0000000502ff89a7 */ /* 0x0007e200080004ff */
[----:B------:R-:W-:Y:S01]  /*3810*/  UIADD3 UR7, UPT, UPT, UR4, 0x110, URZ ;  /* 0x0000011004077890 */ /* 0x000fe2000fffe0ff */
[----:B------:R-:W-:-:S08]  /*3820*/  LOP3.LUT R3, R3, 0x1, RZ, 0x3c, !PT ;  /* 0x0000000103037812 */ /* 0x000fd000078e3cff */
[----:B------:R-:W-:Y:S06]  /*3830*/  UGETNEXTWORKID.BROADCAST [UR6], [UR7] ;  /* 0x00000000060073ca */ /* 0x000fec0008000100 */
[----:B---3--:R-:W-:-:S04]  /*3840*/  SHF.L.U32 R5, R8, 0x1f, RZ ;  /* 0x0000001f08057819 */ /* 0x008fc800000006ff */
[----:B------:R-:W3:Y:S02]  /*3850*/  SYNCS.PHASECHK.TRANS64.TRYWAIT P1, [UR4+0x110], R5 ;  /* 0x00011005ff0075a7 */ /* 0x000ee40008021104 */
[----:B---3--:R-:W-:Y:S05]  /*3860*/  @!P1 BRA `(.L_x_49) ;  /* 0x0000005800209947 */ /* 0x008fea0003800000 */
.L_x_148:
[----:B--2---:R-:W2:Y:S01]  /*3870*/  LDS.128 R4, [UR4+0x150] ;  /* 0x00015004ff047984 */ /* 0x004ea20008000c00 */
[----:B------:R-:W-:Y:S01]  /*3880*/  LOP3.LUT R8, R8, 0x1, RZ, 0x3c, !PT ;  /* 0x0000000108087812 */ /* 0x000fe200078e3cff */
[----:B------:R-:W-:Y:S01]  /*3890*/  @!PT LDS RZ, [RZ] ;  /* 0x00000000fffff984 */ /* 0x000fe20000000800 */
[----:B------:R-:W-:Y:S01]  /*38a0*/  @!PT LDS RZ, [RZ] ;  /* 0x00000000fffff984 */ /* 0x000fe20000000800 */
[----:B------:R-:W-:Y:S01]  /*38b0*/  @!PT LDS RZ, [RZ] ;  /* 0x00000000fffff984 */ /* 0x000fe20000000800 */
[----:B------:R-:W-:Y:S01]  /*38c0*/  @!PT LDS RZ, [RZ] ;  /* 0x00000000fffff984 */ /* 0x000fe20000000800 */
[----:B------:R3:W-:Y:S06]  /*38d0*/  MEMBAR.ALL.CTA ;  /* 0x0000000000007992 */ /* 0x0007ec0000008000 */
[----:B---3--:R-:W3:Y:S02]  /*38e0*/  FENCE.VIEW.ASYNC.S ;  /* 0x00000000000073c6 */ /* 0x008ee40000000000 */
[----:B---3--:R-:W-:Y:S01]  /*38f0*/  SYNCS.ARRIVE.TRANS64.RED.A1T0 RZ, [UR5], RZ ;  /* 0x000000ffffff79a7 */ /* 0x008fe20008100405 */
[----:B--2---:R-:W-:-:S13]  /*3900*/  LOP3.LUT P1, RZ, R6, 0x1, RZ, 0xc0, !PT ;  /* 0x0000000106ff7812 */ /* 0x004fda000782c0ff */
[----:B------:R-:W-:Y:S05]  /*3910*/  @P1 BRA `(.L_x_50) ;  /* 0xfffffffc00981947 */ /* 0x000fea000383ffff */
[----:B------:R-:W-:-:S04]  /*3920*/  SHF.L.U32 R0, R3, 0x1f, RZ ;  /* 0x0000001f03007819 */ /* 0x000fc800000006ff */
[----:B------:R-:W2:Y:S02]  /*3930*/  SYNCS.PHASECHK.TRANS64 P0, [UR4+0x118], R0 ;  /* 0x00011800ff0075a7 */ /* 0x000ea40008001004 */
[----:B-12---:R-:W-:Y:S05]  /*3940*/  @P0 EXIT ;  /* 0x000000000000094d */ /* 0x006fea0003800000 */
[----:B------:R-:W-:-:S07]  /*3950*/  MOV R0, UR4 ;  /* 0x0000000400007c02 */ /* 0x000fce0008000f00 */
.L_x_51:
[----:B-1----:R-:W-:-:S04]  /*3960*/  SHF.L.U32 R2, R3, 0x1f, RZ ;  /* 0x0000001f03027819 */ /* 0x002fc800000006ff */
[----:B------:R1:W2:Y:S03]  /*3970*/  SYNCS.PHASECHK.TRANS64.TRYWAIT P0, [R0+URZ+0x118], R2 ;  /* 0x00011802000075a7 */ /* 0x0002a600080011ff */
[----:B--2---:R-:W-:Y:S05]  /*3980*/  @!P0 NANOSLEEP.SYNCS 0x989680 ;  /* 0x009896800000895d */ /* 0x004fea0003900000 */
[----:B------:R-:W2:Y:S02]  /*3990*/  @!P0 SYNCS.PHASECHK.TRANS64 P0, [R0+URZ+0x118], R2 ;  /* 0x00011802000085a7 */ /* 0x000ea400080010ff */
[----:B--2---:R-:W-:Y:S05]  /*39a0*/  @P0 EXIT ;  /* 0x000000000000094d */ /* 0x004fea0003800000 */
[----:B------:R-:W-:Y:S05]  /*39b0*/  BRA `(.L_x_51) ;  /* 0xfffffffc00e87947 */ /* 0x000fea000383ffff */
.L_x_47:
[----:B------:R-:W-:-:S09]  /*39c0*/  UISETP.NE.AND UP0, UPT, UR15, URZ, UPT ;  /* 0x000000ff0f00728c */ /* 0x000fd2000bf05270 */
[----:B------:R-:W-:Y:S05]  /*39d0*/  BRA.U UP0, `(.L_x_52) ;  /* 0x0000000d007c7547 */ /* 0x000fea000b800000 */
[----:B------:R-:W2:Y:S01]  /*39e0*/  S2UR UR7, SR_CgaCtaId ;  /* 0x00000000000779c3 */ /* 0x000ea20000008800 */
[----:B------:R-:W-:Y:S01]  /*39f0*/  UMOV UR4, 0x40 ;  /* 0x0000004000047882 */ /* 0x000fe20000000000 */
[----:B------:R-:W-:Y:S01]  /*3a00*/  NOP ;  /* 0x0000000000007918 */ /* 0x000fe20000000000 */
[----:B------:R-:W-:Y:S01]  /*3a10*/  UMOV UR6, 0x400 ;  /* 0x0000040000067882 */ /* 0x000fe20000000000 */
[----:B--2---:R-:W-:Y:S02]  /*3a20*/  ULEA UR5, UR7, UR4, 0x18 ;  /* 0x0000000407057291 */ /* 0x004fe4000f8ec0ff */
[----:B------:R-:W-:-:S07]  /*3a30*/  ULEA UR6, UR7, UR6, 0x18 ;  /* 0x0000000607067291 */ /* 0x000fce000f8ec0ff */
[----:B------:R-:W2:Y:S02]  /*3a40*/  LDS.U8 R0, [UR5+0x1c] ;  /* 0x00001c05ff007984 */ /* 0x000ea40008000000 */
[----:B--2---:R-:W-:-:S13]  /*3a50*/  ISETP.NE.AND P0, PT, R0, RZ, PT ;  /* 0x000000ff0000720c */ /* 0x004fda0003f05270 */
[----:B------:R-:W-:Y:S05]  /*3a60*/  @P0 BRA `(.L_x_53) ;  /* 0x0000000000580947 */ /* 0x000fea0003800000 */
[----:B------:R-:W-:-:S13]  /*3a70*/  ELECT P0, URZ, PT ;  /* 0x0000000000ff782f */ /* 0x000fda0003800000 */
[----:B------:R-:W-:Y:S05]  /*3a80*/  @!P0 BRA `(.L_x_54) ;  /* 0x0000000000608947 */ /* 0x000fea0003800000 */
[----:B------:R-:W-:Y:S01]  /*3a90*/  UMOV UR4, 0x10 ;  /* 0x0000001000047882 */ /* 0x000fe20000000000 */
[----:B------:R-:W-:Y:S01]  /*3aa0*/  HFMA2 R0, -RZ, RZ, 0, 5.9604644775390625e-08 ;  /* 0x00000001ff007431 */ /* 0x000fe200000001ff */
[----:B------:R-:W-:-:S03]  /*3ab0*/  MOV R2, 0xffff ;  /* 0x0000ffff00027802 */ /* 0x000fc60000000f00 */
[----:B------:R-:W-:Y:S04]  /*3ac0*/  DEPBAR.LE SB2, 0x36 ;  /* 0x0000ad800000791a */ /* 0x000fe80000000000 */
[----:B------:R-:W2:Y:S02]  /*3ad0*/  UTCATOMSWS.FIND_AND_SET.ALIGN UP0, UR4, UR4 ;  /* 0x00000004000475e3 */ /* 0x000ea40008000800 */
[----:B--2---:R-:W-:Y:S01]  /*3ae0*/  MOV R3, UR4 ;  /* 0x0000000400037c02 */ /* 0x004fe20008000f00 */
[----:B------:R-:W-:Y:S06]  /*3af0*/  BRA.U UP0, `(.L_x_55) ;  /* 0x0000000100187547 */ /* 0x000fec000b800000 */
.L_x_56:
[----:B------:R-:W-:Y:S05]  /*3b00*/  NANOSLEEP 0x64 ;  /* 0x000000640000795d */ /* 0x000fea0003800000 */
[----:B------:R-:W-:-:S05]  /*3b10*/  UMOV UR4, 0x10 ;  /* 0x0000001000047882 */ /* 0x000fca0000000000 */
[----:B------:R-:W-:Y:S04]  /*3b20*/  DEPBAR.LE SB2, 0x36 ;  /* 0x0000ad800000791a */ /* 0x000fe80000000000 */
[----:B------:R-:W2:Y:S02]  /*3b30*/  UTCATOMSWS.FIND_AND_SET.ALIGN UP0, UR4, UR4 ;  /* 0x00000004000475e3 */ /* 0x000ea40008000800 */
[----:B--2---:R-:W-:Y:S01]  /*3b40*/  MOV R3, UR4 ;  /* 0x0000000400037c02 */ /* 0x004fe20008000f00 */
[----:B------:R-:W-:Y:S05]  /*3b50*/  BRA.U !UP0, `(.L_x_56) ;  /* 0xfffffffd08e87547 */ /* 0x000fea000b83ffff */
.L_x_55:
[-C--:B------:R-:W-:Y:S02]  /*3b60*/  SHF.L.U32 R2, R2, R3.reuse, RZ ;  /* 0x0000000302027219 */ /* 0x080fe400000006ff */
[----:B------:R-:W-:Y:S01]  /*3b70*/  SHF.L.U32 R0, R0, R3, RZ ;  /* 0x0000000300007219 */ /* 0x000fe200000006ff */
[----:B------:R-:W-:Y:S02]  /*3b80*/  IMAD.SHL.U32 R3, R3, 0x20, RZ ;  /* 0x0000002003037824 */ /* 0x000fe400078e00ff */
[----:B------:R2:W-:Y:S04]  /*3b90*/  ATOMS.OR RZ, [UR5+0x14], R2 ;  /* 0x00001402ffff798c */ /* 0x0005e8000b000005 */
[----:B------:R2:W-:Y:S04]  /*3ba0*/  ATOMS.OR RZ, [UR5+0x18], R0 ;  /* 0x00001800ffff798c */ /* 0x0005e8000b000005 */
[----:B------:R2:W-:Y:S01]  /*3bb0*/  STS [UR6+0x160], R3 ;  /* 0x00016003ff007988 */ /* 0x0005e20008000806 */
[----:B------:R-:W-:Y:S05]  /*3bc0*/  BRA `(.L_x_54) ;  /* 0x0000000000107947 */ /* 0x000fea0003800000 */
.L_x_53:
[----:B------:R-:W-:Y:S02]  /*3bd0*/  MOV R0, 0xffffffff ;  /* 0xffffffff00007802 */ /* 0x000fe40000000f00 */
[----:B------:R-:W-:-:S03]  /*3be0*/  MOV R2, 0x3c10 ;  /* 0x00003c1000027802 */ /* 0x000fc60000000f00 */
[----:B------:R2:W-:Y:S04]  /*3bf0*/  STS [UR6+0x160], R0 ;  /* 0x00016000ff007988 */ /* 0x0005e80008000806 */
[----:B-12--5:R-:W-:Y:S05]  /*3c00*/  CALL.REL.NOINC `($__internal_1_$__cuda_sm10x_tcgen05_guardrail_trap_phase_invalid_during_alloc) ;  /* 0x0000005800b47944 */ /* 0x026fea0003c00000 */
.L_x_54:
[----:B------:R-:W-:Y:S05]  /*3c10*/  WARPSYNC.ALL ;  /* 0x0000000000007948 */ /* 0x000fea0003800000 */
[----:B------:R-:W3:Y:S01]  /*3c20*/  S2UR UR4, SR_CgaCtaId ;  /* 0x00000000000479c3 */ /* 0x000ee20000008800 */
[----:B------:R-:W-:Y:S01]  /*3c30*/  UMOV UR21, 0x400 ;  /* 0x0000040000157882 */ /* 0x000fe20000000000 */
[----:B------:R-:W-:-:S06]  /*3c40*/  NOP ;  /* 0x0000000000007918 */ /* 0x000fcc0000000000 */
[----:B------:R-:W-:Y:S06]  /*3c50*/  BAR.ARV 0x6, 0xa0 ;  /* 0x0182800000007b1d */ /* 0x000fec0000002000 */
[----:B------:R-:W4:Y:S01]  /*3c60*/  LDCU UR5, c[0x0][0x394] ;  /* 0x00007280ff0577ac */ /* 0x000f220008000800 */
[----:B------:R-:W-:Y:S01]  /*3c70*/  IMAD.MOV.U32 R10, RZ, RZ, 0x1 ;  /* 0x00000001ff0a7424 */ /* 0x000fe200078e00ff */
[----:B------:R-:W-:Y:S01]  /*3c80*/  CS2R R8, SRZ ;  /* 0x0000000000087805 */ /* 0x000fe2000001ff00 */
[----:B------:R-:W-:Y:S01]  /*3c90*/  UMOV UR24, URZ ;  /* 0x000000ff00187c82 */ /* 0x000fe20008000000 */
[----:B------:R-:W-:Y:S01]  /*3ca0*/  UMOV UR18, URZ ;  /* 0x000000ff00127c82 */ /* 0x000fe20008000000 */
[----:B------:R-:W-:Y:S01]  /*3cb0*/  UMOV UR32, 0x0 ;  /* 0x0000000000207882 */ /* 0x000fe20000000000 */
[----:B------:R-:W-:Y:S01]  /*3cc0*/  UMOV UR33, 0x4118010 ;  /* 0x0411801000217882 */ /* 0x000fe20000000000 */
[----:B------:R-:W-:Y:S01]  /*3cd0*/  UMOV UR30, 0x0 ;  /* 0x00000000001e7882 */ /* 0x000fe20000000000 */
[----:B------:R-:W-:Y:S01]  /*3ce0*/  UMOV UR31, 0x4118010 ;  /* 0x04118010001f7882 */ /* 0x000fe20000000000 */
[----:B---3--:R-:W-:Y:S01]  /*3cf0*/  ULEA UR21, UR4, UR21, 0x18 ;  /* 0x0000001504157291 */ /* 0x008fe2000f8ec0ff */
[----:B------:R-:W3:Y:S03]  /*3d00*/  LDCU UR4, c[0x0][0x394] ;  /* 0x00007280ff0477ac */ /* 0x000ee60008000800 */
[----:B------:R-:W-:-:S02]  /*3d10*/  UIADD3 UR23, UPT, UPT, UR21, 0x3400, URZ ;  /* 0x0000340015177890 */ /* 0x000fc4000fffe0ff */
[----:B------:R-:W-:-:S03]  /*3d20*/  UIADD3 UR35, UPT, UPT, UR21, 0x118, URZ ;  /* 0x0000011815237890 */ /* 0x000fc6000fffe0ff */
[----:B------:R-:W2:Y:S01]  /*3d30*/  LDS R11, [UR21+0x160] ;  /* 0x00016015ff0b7984 */ /* 0x000ea20008000800 */
[----:B------:R-:W-:Y:S02]  /*3d40*/  USHF.R.U32.HI UR23, URZ, 0x4, UR23 ;  /* 0x00000004ff177899 */ /* 0x000fe40008011617 */
[----:B------:R-:W-:Y:S02]  /*3d50*/  UPRMT UR35, URZ, 0x654, UR35 ;  /* 0x00000654ff237896 */ /* 0x000fe40008000023 */
[----:B------:R-:W-:Y:S02]  /*3d60*/  ULOP3.LUT UR23, UR23, 0x3fff, URZ, 0xc0, !UPT ;  /* 0x00003fff17177892 */ /* 0x000fe4000f8ec0ff */
[----:B----4-:R-:W-:Y:S01]  /*3d70*/  UISETP.GE.AND UP4, UPT, UR5, 0x1, UPT ;  /* 0x000000010500788c */ /* 0x010fe2000bf86270 */
[----:B------:R-:W-:Y:S01]  /*3d80*/  UMOV UR28, 0x0 ;  /* 0x00000000001c7882 */ /* 0x000fe20000000000 */
[----:B------:R-:W-:Y:S01]  /*3d90*/  UMOV UR29, 0x4118010 ;  /* 0x04118010001d7882 */ /* 0x000fe20000000000 */
[----:B---3--:R-:W-:Y:S01]  /*3da0*/  UIADD3 UR4, UPT, UPT, UR4, 0x3f, URZ ;  /* 0x0000003f04047890 */ /* 0x008fe2000fffe0ff */
[----:B------:R-:W-:Y:S01]  /*3db0*/  UMOV UR26, 0x0 ;  /* 0x00000000001a7882 */ /* 0x000fe20000000000 */
[----:B------:R-:W-:-:S02]  /*3dc0*/  UMOV UR27, 0x4118010 ;  /* 0x04118010001b7882 */ /* 0x000fc40000000000 */
[----:B------:R-:W-:-:S04]  /*3dd0*/  USHF.R.S32.HI UR34, URZ, 0x1f, UR4 ;  /* 0x0000001fff227899 */ /* 0x000fc80008011404 */
[----:B------:R-:W-:Y:S02]  /*3de0*/  ULEA.HI UR34, UR34, UR4, URZ, 0x6 ;  /* 0x0000000422227291 */ /* 0x000fe4000f8f30ff */
[----:B------:R-:W-:Y:S02]  /*3df0*/  UIADD3 UR4, UPT, UPT, UR21, 0x1d400, URZ ;  /* 0x0001d40015047890 */ /* 0x000fe4000fffe0ff */
[----:B------:R-:W-:Y:S02]  /*3e00*/  USHF.R.S32.HI UR34, URZ, 0x6, UR34 ;  /* 0x00000006ff227899 */ /* 0x000fe40008011422 */
[----:B------:R-:W-:Y:S02]  /*3e10*/  USHF.R.U32.HI UR4, URZ, 0x4, UR4 ;  /* 0x00000004ff047899 */ /* 0x000fe40008011604 */
[----:B------:R-:W-:Y:S02]  /*3e20*/  UISETP.LT.AND UP0, UPT, UR34, 0x1, UPT ;  /* 0x000000012200788c */ /* 0x000fe4000bf01270 */
[----:B------:R-:W-:-:S02]  /*3e30*/  ULOP3.LUT UR22, UR4, 0x3fff, URZ, 0xc0, !UPT ;  /* 0x00003fff04167892 */ /* 0x000fc4000f8ec0ff */
[----:B------:R-:W-:-:S04]  /*3e40*/  USEL UR36, UR34, 0x1, !UP0 ;  /* 0x0000000122247887 */ /* 0x000fc8000c000000 */
[----:B------:R-:W-:Y:S01]  /*3e50*/  UIADD3 UR36, UPT, UPT, -UR36, URZ, URZ ;  /* 0x000000ff24247290 */ /* 0x000fe2000fffe1ff */
[C---:B--2---:R-:W-:Y:S01]  /*3e60*/  VIADD R3, R11.reuse, 0x40 ;  /* 0x000000400b037836 */ /* 0x044fe20000000000 */
[----:B------:R-:W-:-:S04]  /*3e70*/  LOP3.LUT R2, R11, 0xffff, RZ, 0xc0, !PT ;  /* 0x0000ffff0b027812 */ /* 0x000fc800078ec0ff */
[----:B------:R-:W-:-:S05]  /*3e80*/  LOP3.LUT R3, R3, 0xffff, RZ, 0xc0, !PT ;  /* 0x0000ffff03037812 */ /* 0x000fca00078ec0ff */
[----:B------:R2:W-:Y:S02]  /*3e90*/  STL.64 [R1], R2 ;  /* 0x0000000201007387 */ /* 0x0005e40000100a00 */
.L_x_63:
[----:B--2---:R-:W-:-:S04]  /*3ea0*/  SHF.L.U32 R2, R9, 0x1f, RZ ;  /* 0x0000001f09027819 */ /* 0x004fc800000006ff */
[----:B------:R-:W2:Y:S02]  /*3eb0*/  SYNCS.PHASECHK.TRANS64.TRYWAIT P0, [UR21+0x110], R2 ;  /* 0x00011002ff0075a7 */ /* 0x000ea40008001115 */
[----:B--23--:R-:W-:Y:S05]  /*3ec0*/  @!P0 BRA `(.L_x_57) ;  /* 0x0000005000a08947 */ /* 0x00cfea0003800000 */
.L_x_150:
[----:B------:R-:W3:Y:S01]  /*3ed0*/  LDS.128 R4, [UR21+0x150] ;  /* 0x00015015ff047984 */ /* 0x000ee20008000c00 */
[----:B------:R-:W-:Y:S01]  /*3ee0*/  ULEA UR25, UR24, UR21, 0x3 ;  /* 0x0000001518197291 */ /* 0x000fe2000f8e18ff */
[----:B--2---:R-:W-:Y:S01]  /*3ef0*/  SHF.L.U32 R2, R10, 0x1f, RZ ;  /* 0x0000001f0a027819 */ /* 0x004fe200000006ff */
[----:B------:R-:W-:Y:S01]  /*3f00*/  @!PT LDS RZ, [RZ] ;  /* 0x00000000fffff984 */ /* 0x000fe20000000800 */
[----:B------:R-:W-:Y:S01]  /*3f10*/  @!PT LDS RZ, [RZ] ;  /* 0x00000000fffff984 */ /* 0x000fe20000000800 */
[----:B------:R-:W-:Y:S01]  /*3f20*/  @!PT LDS RZ, [RZ] ;  /* 0x00000000fffff984 */ /* 0x000fe20000000800 */
[----:B------:R-:W-:Y:S01]  /*3f30*/  @!PT LDS RZ, [RZ] ;  /* 0x00000000fffff984 */ /* 0x000fe20000000800 */
[----:B------:R2:W-:Y:S06]  /*3f40*/  MEMBAR.ALL.CTA ;  /* 0x0000000000007992 */ /* 0x0005ec0000008000 */
[----:B--2---:R-:W2:Y:S02]  /*3f50*/  FENCE.VIEW.ASYNC.S ;  /* 0x00000000000073c6 */ /* 0x004ea40000000000 */
[----:B--2---:R-:W-:Y:S01]  /*3f60*/  SYNCS.ARRIVE.TRANS64.RED.A1T0 RZ, [UR35], RZ ;  /* 0x000000ffffff79a7 */ /* 0x004fe20008100423 */
[----:B------:R-:W2:Y:S02]  /*3f70*/  SYNCS.PHASECHK.TRANS64.TRYWAIT P0, [UR25+0x130], R2 ;  /* 0x00013002ff0075a7 */ /* 0x000ea40008001119 */
[----:B--23--:R-:W-:Y:S05]  /*3f80*/  @!P0 BRA `(.L_x_58) ;  /* 0x0000005000888947 */ /* 0x00cfea0003800000 */
.L_x_152:
[----:B------:R-:W-:Y:S05]  /*3f90*/  BRA.U !UP4, `(.L_x_59) ;  /* 0x000000010cf87547 */ /* 0x000fea000b800000 */
[----:B--2---:R-:W-:Y:S01]  /*3fa0*/  IMAD.U32 R0, RZ, RZ, UR24 ;  /* 0x00000018ff007e24 */ /* 0x004fe2000f8e00ff */
[----:B------:R-:W-:-:S04]  /*3fb0*/  ULEA UR4, UR18, UR21, 0x3 ;  /* 0x0000001512047291 */ /* 0x000fc8000f8e18ff */
[----:B------:R-:W-:-:S05]  /*3fc0*/  LEA R0, R0, R1, 0x2 ;  /* 0x0000000100007211 */ /* 0x000fca00078e10ff */
[----:B------:R2:W5:Y:S01]  /*3fd0*/  LDL R2, [R0] ;  /* 0x0000000000027983 */ /* 0x0005620000100800 */
[----:B------:R-:W-:Y:S01]  /*3fe0*/  UPLOP3.LUT UP2, UPT, UPT, UPT, UPT, 0x40, 0x4 ;  /* 0x000000000004789c */ /* 0x000fe20003f4e870 */
[----:B------:R-:W-:Y:S01]  /*3ff0*/  UMOV UR20, UR36 ;  /* 0x0000002400147c82 */ /* 0x000fe20008000000 */
[----:B------:R-:W-:Y:S01]  /*4000*/  UMOV UR19, UR34 ;  /* 0x0000002200137c82 */ /* 0x000fe20008000000 */
[----:B------:R-:W-:Y:S01]  /*4010*/  UMOV UR5, UR18 ;  /* 0x0000001200057c82 */ /* 0x000fe20008000000 */
[----:B--2---:R-:W-:-:S04]  /*4020*/  SHF.L.U32 R0, R8, 0x1f, RZ ;  /* 0x0000001f08007819 */ /* 0x004fc800000006ff */
[----:B------:R2:W3:Y:S03]  /*4030*/  SYNCS.PHASECHK.TRANS64.TRYWAIT P2, [UR4], R0 ;  /* 0x00000000ff0075a7 */ /* 0x0004e60008041104 */
.L_x_62:
[----:B------:R-:W-:Y:S02]  /*4040*/  UIADD3 UR20, UPT, UPT, UR20, 0x1, URZ ;  /* 0x0000000114147890 */ /* 0x000fe4000fffe0ff */
[----:B------:R-:W-:Y:S02]  /*4050*/  ULEA UR17, UR5, UR21, 0x3 ;  /* 0x0000001505117291 */ /* 0x000fe4000f8e18ff */
[----:B------:R-:W-:Y:S01]  /*4060*/  UISETP.NE.AND UP3, UPT, UR20, URZ, UPT ;  /* 0x000000ff1400728c */ /* 0x000fe2000bf65270 */
[----:B--234-:R-:W-:Y:S10]  /*4070*/  @P2 BRA `(.L_x_60) ;  /* 0x00000000000c2947 */ /* 0x01cff40003800000 */
[----:B------:R-:W-:Y:S04]  /*4080*/  SHF.L.U32 R3, R8, 0x1f, RZ ;  /* 0x0000001f08037819 */ /* 0x000fe800000006ff */
[----:B------:R-:W3:Y:S02]  /*4090*/  SYNCS.PHASECHK.TRANS64.TRYWAIT P0, [UR17], R3 ;  /* 0x00000003ff0075a7 */ /* 0x000ee40008001111 */
[----:B---3--:R-:W-:Y:S05]  /*40a0*/  @!P0 BRA `(.L_x_61) ;  /* 0x0000005000588947 */ /* 0x008fea0003800000 */
.L_x_60:
[----:B------:R-:W-:Y:S01]  /*40b0*/  UISETP.NE.AND UP0, UPT, UR19, 0x1, UPT ;  /* 0x000000011300788c */ /* 0x000fe2000bf05270 */
[----:B------:R-:W-:Y:S01]  /*40c0*/  PLOP3.LUT P2, PT, PT, PT, PT, 0x80, 0x8 ;  /* 0x000000000008781c */ /* 0x000fe20003f4f070 */
[----:B------:R-:W-:Y:S01]  /*40d0*/  UIADD3 UR4, UPT, UPT, UR5, 0x1, URZ ;  /* 0x0000000105047890 */ /* 0x000fe2000fffe0ff */
[----:B------:R-:W-:Y:S11]  /*40e0*/  ELECT P1, URZ, PT ;  /* 0x0000000000ff782f */ /* 0x000ff60003820000 */
[----:B------:R-:W-:Y:S02]  /*40f0*/  @!UPT UIADD3 URZ, UPT, UPT, URZ, URZ, URZ ;  /* 0x000000fffffff290 */ /* 0x000fe4000fffe0ff */
[----:B-----5:R-:W-:Y:S01]  /*4100*/  @P1 R2UR.BROADCAST UR8, R2 ;  /* 0x00000000020812ca */ /* 0x020fe200008e0000 */
[----:B------:R-:W-:Y:S01]  /*4110*/  UISETP.NE.AND UP1, UPT, UR4, 0xd, UPT ;  /* 0x0000000d0400788c */ /* 0x000fe2000bf25270 */
[----:B------:R-:W-:Y:S01]  /*4120*/  PLOP3.LUT P0, PT, PT, PT, UP0, 0x80, 0x8 ;  /* 0x000000000008781c */ /* 0x000fe20003f0f008 */
[----:B------:R-:W-:Y:S02]  /*4130*/  ULEA UR10, UR5, UR23, 0x9 ;  /* 0x00000017050a7291 */ /* 0x000fe4000f8e48ff */
[----:B------:R-:W-:Y:S02]  /*4140*/  USEL UR6, URZ, 0x1, UP1 ;  /* 0x00000001ff067887 */ /* 0x000fe40008800000 */
[----:B------:R-:W-:Y:S02]  /*4150*/  USEL UR18, UR4, URZ, UP1 ;  /* 0x000000ff04127287 */ /* 0x000fe40008800000 */
[----:B------:R-:W-:Y:S02]  /*4160*/  ULEA UR14, UR5, UR22, 0x9 ;  /* 0x00000016050e7291 */ /* 0x000fe4000f8e48ff */
[----:B------:R-:W-:Y:S01]  /*4170*/  @UP0 ULEA UR4, UR18, UR21, 0x3 ;  /* 0x0000001512040291 */ /* 0x000fe2000f8e18ff */
[----:B------:R-:W-:Y:S01]  /*4180*/  LOP3.LUT R8, R8, UR6, RZ, 0x3c, !PT ;  /* 0x0000000608087c12 */ /* 0x000fe2000f8e3cff */
[----:B------:R-:W-:Y:S02]  /*4190*/  UIADD3 UR6, UPT, UPT, UR10, 0x80, URZ ;  /* 0x000000800a067890 */ /* 0x000fe4000fffe0ff */
[----:B------:R-:W-:Y:S01]  /*41a0*/  UIADD3 UR12, UPT, UPT, UR10, 0x100, URZ ;  /* 0x000001000a0c7890 */ /* 0x000fe2000fffe0ff */
[----:B--2---:R-:W-:Y:S01]  /*41b0*/  @P0 SHF.L.U32 R0, R8, 0x1f, RZ ;  /* 0x0000001f08000819 */ /* 0x004fe200000006ff */
[----:B------:R-:W-:Y:S01]  /*41c0*/  UIADD3 UR19, UPT, UPT, UR19, -0x1, URZ ;  /* 0xffffffff13137890 */ /* 0x000fe2000fffe0ff */
[----:B------:R-:W-:Y:S02]  /*41d0*/  UMOV UR11, 0x40004040 ;  /* 0x40004040000b7882 */ /* 0x000fe40000000000 */
[----:B------:R4:W2:Y:S01]  /*41e0*/  @P0 SYNCS.PHASECHK.TRANS64.TRYWAIT P2, [UR4], R0 ;  /* 0x00000000ff0005a7 */ /* 0x0008a20008041104 */
[----:B------:R-:W-:Y:S11]  /*41f0*/  ELECT P0, URZ, PT ;  /* 0x0000000000ff782f */ /* 0x000ff60003800000 */
[----:B------:R-:W-:Y:S02]  /*4200*/  @!UPT UIADD3 URZ, UPT, UPT, URZ, URZ, URZ ;  /* 0x000000fffffff290 */ /* 0x000fe4000fffe0ff */
[C---:B------:R-:W-:Y:S01]  /*4210*/  @P0 R2UR.BROADCAST UR16, R2.reuse ;  /* 0x00000000021002ca */ /* 0x040fe200008e0000 */
[----:B------:R-:W-:Y:S01]  /*4220*/  UIADD3 UR4, UPT, UPT, UR14, 0x80, URZ ;  /* 0x000000800e047890 */ /* 0x000fe2000fffe0ff */
[----:B------:R-:W-:Y:S01]  /*4230*/  ELECT P0, URZ, PT ;  /* 0x0000000000ff782f */ /* 0x000fe20003800000 */
[----:B------:R-:W-:Y:S01]  /*4240*/  UMOV UR15, 0x40004040 ;  /* 0x40004040000f7882 */ /* 0x000fe20000000000 */
[----:B------:R-:W-:Y:S01]  /*4250*/  UMOV UR7, 0x40004040 ;  /* 0x4000404000077882 */ /* 0x000fe20000000000 */
[----:B------:R3:W-:Y:S01]  /*4260*/  UTCHMMA gdesc[UR10], gdesc[UR14], tmem[UR8], tmem[UR32], idesc[UR33], UP2 ;  /* 0x00ff200e0a0075ea */ /* 0x0007e20009000008 */
[----:B------:R-:W-:Y:S01]  /*4270*/  UPLOP3.LUT UP2, UPT, UPT, UPT, UPT, 0x80, 0x8 ;  /* 0x000000000008789c */ /* 0x000fe20003f4f070 */
[----:B------:R-:W-:Y:S01]  /*4280*/  UMOV UR5, 0x40004040 ;  /* 0x4000404000057882 */ /* 0x000fe20000000000 */
[----:B------:R-:W-:Y:S01]  /*4290*/  UMOV UR13, 0x40004040 ;  /* 0x40004040000d7882 */ /* 0x000fe20000000000 */
[----:B------:R-:W-:Y:S04]  /*42a0*/  UMOV UR9, 0x40004040 ;  /* 0x4000404000097882 */ /* 0x000fe80000000000 */
[----:B------:R1:W-:Y:S01]  /*42b0*/  UTCHMMA gdesc[UR6], gdesc[UR4], tmem[UR16], tmem[UR30], idesc[UR31], UPT ;  /* 0x00ff1e04060075ea */ /* 0x0003e2000b800010 */
[----:B---3--:R-:W-:Y:S01]  /*42c0*/  UIADD3 UR8, UPT, UPT, UR14, 0x100, URZ ;  /* 0x000001000e087890 */ /* 0x008fe2000fffe0ff */
[C---:B------:R-:W-:Y:S02]  /*42d0*/  @P0 R2UR.BROADCAST UR15, R2.reuse ;  /* 0x00000000020f02ca */ /* 0x040fe400008e0000 */
[----:B------:R-:W-:Y:S01]  /*42e0*/  ELECT P0, URZ, PT ;  /* 0x0000000000ff782f */ /* 0x000fe20003800000 */
[----:B------:R-:W-:Y:S02]  /*42f0*/  UIADD3 UR10, UPT, UPT, UR10, 0x180, URZ ;  /* 0x000001800a0a7890 */ /* 0x000fe4000fffe0ff */
[----:B-1----:R-:W-:Y:S10]  /*4300*/  UIADD3 UR6, UPT, UPT, UR14, 0x180, URZ ;  /* 0x000001800e067890 */ /* 0x002ff4000fffe0ff */
[----:B------:R-:W-:Y:S01]  /*4310*/  @P0 R2UR.BROADCAST UR14, R2 ;  /* 0x00000000020e02ca */ /* 0x000fe200008e0000 */
[----:B------:R-:W-:Y:S01]  /*4320*/  UIADD3 UR4, UPT, UPT, UR17, 0x68, URZ ;  /* 0x0000006811047890 */ /* 0x000fe2000fffe0ff */
[----:B------:R-:W-:Y:S01]  /*4330*/  UMOV UR5, UR18 ;  /* 0x0000001200057c82 */ /* 0x000fe20008000000 */
[----:B------:R4:W-:Y:S10]  /*4340*/  UTCHMMA gdesc[UR12], gdesc[UR8], tmem[UR15], tmem[UR28], idesc[UR29], UPT ;  /* 0x00ff1c080c0075ea */ /* 0x0009f4000b80000f */
[----:B------:R4:W-:Y:S01]  /*4350*/  UTCHMMA gdesc[UR10], gdesc[UR6], tmem[UR14], tmem[UR26], idesc[UR27], UPT ;  /* 0x00ff1a060a0075ea */ /* 0x0009e2000b80000e */
[----:B------:R4:W-:Y:S01]  /*4360*/  UTCBAR [UR4], URZ ;  /* 0x000000ff040073e9 */ /* 0x0009e200080000ff */
[----:B------:R-:W-:Y:S05]  /*4370*/  BRA.U UP3, `(.L_x_62) ;  /* 0xfffffffd03307547 */ /* 0x000fea000b83ffff */
.L_x_59:
[----:B----4-:R-:W-:Y:S01]  /*4380*/  UIADD3 UR4, UPT, UPT, UR24, 0x1, URZ ;  /* 0x0000000118047890 */ /* 0x010fe2000fffe0ff */
[----:B------:R-:W-:Y:S01]  /*4390*/  LOP3.LUT P0, RZ, R6, 0x1, RZ, 0xc0, !PT ;  /* 0x0000000106ff7812 */ /* 0x000fe2000780c0ff */
[----:B------:R-:W-:Y:S01]  /*43a0*/  UIADD3 UR5, UPT, UPT, UR25, 0x120, URZ ;  /* 0x0000012019057890 */ /* 0x000fe2000fffe0ff */
[----:B------:R-:W-:Y:S01]  /*43b0*/  LOP3.LUT R9, R9, 0x1, RZ, 0x3c, !PT ;  /* 0x0000000109097812 */ /* 0x000fe200078e3cff */
[----:B------:R-:W-:-:S04]  /*43c0*/  UISETP.NE.AND UP0, UPT, UR4, 0x2, UPT ;  /* 0x000000020400788c */ /* 0x000fc8000bf05270 */
[----:B------:R-:W-:Y:S02]  /*43d0*/  USEL UR6, URZ, 0x1, UP0 ;  /* 0x00000001ff067887 */ /* 0x000fe40008000000 */
[----:B------:R-:W-:Y:S01]  /*43e0*/  USEL UR24, UR4, URZ, UP0 ;  /* 0x000000ff04187287 */ /* 0x000fe20008000000 */
[----:B------:R3:W-:Y:S03]  /*43f0*/  UTCBAR [UR5], URZ ;  /* 0x000000ff050073e9 */ /* 0x0007e600080000ff */
[----:B------:R-:W-:Y:S01]  /*4400*/  LOP3.LUT R10, R10, UR6, RZ, 0x3c, !PT ;  /* 0x000000060a0a7c12 */ /* 0x000fe2000f8e3cff */
[----:B------:R-:W-:Y:S07]  /*4410*/  @P0 BRA `(.L_x_63) ;  /* 0xfffffff800a00947 */ /* 0x000fee000383ffff */
[----:B------:R-:W4:Y:S01]  /*4420*/  S2UR UR6, SR_CgaCtaId ;  /* 0x00000000000679c3 */ /* 0x000f220000008800 */
[----:B------:R-:W-:Y:S01]  /*4430*/  ELECT P0, URZ, PT ;  /* 0x0000000000ff782f */ /* 0x000fe20003800000 */
[----:B--2---:R-:W-:Y:S01]  /*4440*/  IMAD.MOV.U32 R0, RZ, RZ, 0x1 ;  /* 0x00000001ff007424 */ /* 0x004fe200078e00ff */
[----:B------:R-:W-:Y:S01]  /*4450*/  UIADD3 UR21, UPT, UPT, UR21, 0x130, URZ ;  /* 0x0000013015157890 */ /* 0x000fe2000fffe0ff */
[----:B------:R-:W-:Y:S01]  /*4460*/  SHF.L.U32 R2, R10, 0x1f, RZ ;  /* 0x0000001f0a027819 */ /* 0x000fe200000006ff */
[----:B------:R-:W-:-:S03]  /*4470*/  UMOV UR4, 0x40 ;  /* 0x0000004000047882 */ /* 0x000fc60000000000 */
[----:B------:R-:W-:Y:S01]  /*4480*/  UVIRTCOUNT.DEALLOC.SMPOOL 0x80 ;  /* 0x000000800000784c */ /* 0x000fe20000000000 */
[----:B----4-:R-:W-:Y:S02]  /*4490*/  ULEA UR6, UR6, UR4, 0x18 ;  /* 0x0000000406067291 */ /* 0x010fe4000f8ec0ff */
[----:B------:R-:W-:-:S07]  /*44a0*/  ULEA UR4, UR24, UR21, 0x3 ;  /* 0x0000001518047291 */ /* 0x000fce000f8e18ff */
[----:B------:R2:W-:Y:S02]  /*44b0*/  @P0 STS.U8 [UR6+0x1c], R0 ;  /* 0x00001c00ff000988 */ /* 0x0005e40008000006 */
[----:B------:R-:W4:Y:S02]  /*44c0*/  SYNCS.PHASECHK.TRANS64.TRYWAIT P0, [UR4], R2 ;  /* 0x00000002ff0075a7 */ /* 0x000f240008001104 */
[----:B--2-4-:R-:W-:Y:S05]  /*44d0*/  @!P0 BRA `(.L_x_64) ;  /* 0x0000004c00648947 */ /* 0x014fea0003800000 */
.L_x_155:
[----:B------:R-:W-:-:S04]  /*44e0*/  UIADD3 UR4, UPT, UPT, UR24, 0x1, URZ ;  /* 0x0000000118047890 */ /* 0x000fc8000fffe0ff */
[----:B------:R-:W-:-:S04]  /*44f0*/  UISETP.NE.AND UP0, UPT, UR4, 0x2, UPT ;  /* 0x000000020400788c */ /* 0x000fc8000bf05270 */
[----:B---3--:R-:W-:Y:S02]  /*4500*/  USEL UR5, URZ, 0x1, UP0 ;  /* 0x00000001ff057887 */ /* 0x008fe40008000000 */
[----:B------:R-:W-:-:S04]  /*4510*/  USEL UR4, UR4, URZ, UP0 ;  /* 0x000000ff04047287 */ /* 0x000fc80008000000 */
[----:B------:R-:W-:Y:S01]  /*4520*/  ULEA UR4, UR4, UR21, 0x3 ;  /* 0x0000001504047291 */ /* 0x000fe2000f8e18ff */
[----:B--2---:R-:W-:-:S04]  /*4530*/  LOP3.LUT R2, R10, UR5, RZ, 0x3c, !PT ;  /* 0x000000050a027c12 */ /* 0x004fc8000f8e3cff */
[----:B------:R-:W-:-:S04]  /*4540*/  SHF.L.U32 R2, R2, 0x1f, RZ ;  /* 0x0000001f02027819 */ /* 0x000fc800000006ff */
[----:B------:R-:W2:Y:S02]  /*4550*/  SYNCS.PHASECHK.TRANS64.TRYWAIT P0, [UR4], R2 ;  /* 0x00000002ff0075a7 */ /* 0x000ea40008001104 */
[----:B--2---:R-:W-:Y:S05]  /*4560*/  @!P0 BRA `(.L_x_65) ;  /* 0x0000004c00588947 */ /* 0x004fea0003800000 */
.L_x_157:
[----:B------:R-:W-:Y:S01]  /*4570*/  NOP ;  /* 0x0000000000007918 */ /* 0x000fe20000000000 */
[----:B--2---:R-:W2:Y:S01]  /*4580*/  LDS R0, [UR6+0x14] ;  /* 0x00001406ff007984 */ /* 0x004ea20008000800 */
[----:B------:R-:W-:Y:S01]  /*4590*/  LOP3.LUT R3, R11, 0xffff, RZ, 0xc0, !PT ;  /* 0x0000ffff0b037812 */ /* 0x000fe200078ec0ff */
[----:B------:R-:W-:-:S03]  /*45a0*/  IMAD.MOV.U32 R2, RZ, RZ, 0xffff ;  /* 0x0000ffffff027424 */ /* 0x000fc600078e00ff */
[----:B------:R-:W-:-:S04]  /*45b0*/  SHF.R.U32.HI R3, RZ, 0x5, R3 ;  /* 0x00000005ff037819 */ /* 0x000fc80000011603 */
[----:B------:R-:W-:-:S04]  /*45c0*/  SHF.L.U32 R2, R2, R3, RZ ;  /* 0x0000000302027219 */ /* 0x000fc800000006ff */
[----:B--2---:R-:W-:-:S04]  /*45d0*/  LOP3.LUT R0, R0, R2, RZ, 0xc0, !PT ;  /* 0x0000000200007212 */ /* 0x004fc800078ec0ff */
[----:B------:R-:W-:Y:S01]  /*45e0*/  ISETP.NE.AND P0, PT, R0, R2, PT ;  /* 0x000000020000720c */ /* 0x000fe20003f05270 */
[----:B------:R-:W-:-:S05]  /*45f0*/  IMAD.MOV.U32 R0, RZ, RZ, 0x1 ;  /* 0x00000001ff007424 */ /* 0x000fca00078e00ff */
[----:B------:R-:W-:-:S07]  /*4600*/  SHF.L.U32 R0, R0, R3, RZ ;  /* 0x0000000300007219 */ /* 0x000fce00000006ff */
[----:B------:R-:W-:Y:S05]  /*4610*/  @P0 BRA `(.L_x_66) ;  /* 0x00000000005c0947 */ /* 0x000fea0003800000 */
[----:B------:R-:W2:Y:S02]  /*4620*/  LDS R3, [UR6+0x18] ;  /* 0x00001806ff037984 */ /* 0x000ea40008000800 */
[----:B--2---:R-:W-:-:S04]  /*4630*/  LOP3.LUT R3, R3, R0, RZ, 0xc0, !PT ;  /* 0x0000000003037212 */ /* 0x004fc800078ec0ff */
[----:B------:R-:W-:-:S13]  /*4640*/  ISETP.NE.AND P0, PT, R3, R0, PT ;  /* 0x000000000300720c */ /* 0x000fda0003f05270 */
[----:B------:R-:W-:Y:S05]  /*4650*/  @P0 BRA `(.L_x_67) ;  /* 0x0000000000400947 */ /* 0x000fea0003800000 */
[----:B------:R-:W-:Y:S01]  /*4660*/  R2UR UR4, R2 ;  /* 0x00000000020472ca */ /* 0x000fe200000e0000 */
[----:B------:R-:W2:Y:S01]  /*4670*/  S2R R3, SR_LANEID ;  /* 0x0000000000037919 */ /* 0x000ea20000000000 */
[----:B------:R-:W-:-:S04]  /*4680*/  LOP3.LUT R0, RZ, R0, RZ, 0x33, !PT ;  /* 0x00000000ff007212 */ /* 0x000fc800078e33ff */
[----:B------:R-:W3:Y:S07]  /*4690*/  REDUX UR7, R0 ;  /* 0x00000000000773c4 */ /* 0x000eee0000000000 */
[----:B------:R-:W-:-:S03]  /*46a0*/  ULOP3.LUT UR5, URZ, UR4, URZ, 0x33, !UPT ;  /* 0x00000004ff057292 */ /* 0x000fc6000f8e33ff */
[----:B------:R-:W-:Y:S02]  /*46b0*/  VOTEU.ANY UR4, UPT, PT ;  /* 0x0000000000047886 */ /* 0x000fe400038e0100 */
[----:B------:R-:W-:Y:S01]  /*46c0*/  UFLO.U32 UR4, UR4 ;  /* 0x00000004000472bd */ /* 0x000fe200080e0000 */
[----:B------:R-:W-:-:S04]  /*46d0*/  IMAD.U32 R2, RZ, RZ, UR5 ;  /* 0x00000005ff027e24 */ /* 0x000fc8000f8e00ff */
[----:B------:R-:W4:Y:S02]  /*46e0*/  REDUX UR8, R2 ;  /* 0x00000000020873c4 */ /* 0x000f240000000000 */
[----:B------:R1:W-:Y:S01]  /*46f0*/  UTCATOMSWS.AND URZ, UR5 ;  /* 0x0000000500ff79e3 */ /* 0x0003e20008000000 */
[----:B---3--:R-:W-:Y:S01]  /*4700*/  IMAD.U32 R0, RZ, RZ, UR7 ;  /* 0x00000007ff007e24 */ /* 0x008fe2000f8e00ff */
[----:B--2---:R-:W-:Y:S01]  /*4710*/  ISETP.EQ.U32.AND P0, PT, R3, UR4, PT ;  /* 0x0000000403007c0c */ /* 0x004fe2000bf02070 */
[----:B----4-:R-:W-:-:S12]  /*4720*/  IMAD.U32 R2, RZ, RZ, UR8 ;  /* 0x00000008ff027e24 */ /* 0x010fd8000f8e00ff */
[----:B------:R2:W-:Y:S04]  /*4730*/  @P0 ATOMS.AND RZ, [UR6+0x14], R2 ;  /* 0x00001402ffff098c */ /* 0x0005e8000a800006 */
[----:B------:R2:W-:Y:S01]  /*4740*/  @P0 ATOMS.AND RZ, [UR6+0x18], R0 ;  /* 0x00001800ffff098c */ /* 0x0005e2000a800006 */
[----:B-1----:R-:W-:Y:S05]  /*4750*/  BRA `(.L_x_68) ;  /* 0x0000000000147947 */ /* 0x002fea0003800000 */
.L_x_67:
[----:B------:R-:W-:Y:S02]  /*4760*/  MOV R2, 0x4780 ;  /* 0x0000478000027802 */ /* 0x000fe40000000f00 */
[----:B-1---5:R-:W-:Y:S05]  /*4770*/  CALL.REL.NOINC `($__internal_0_$__cuda_sm10x_tcgen05_guardrail_trap_col_being_dealloced_not_returned_by_alloc) ;  /* 0x0000004c00cc7944 */ /* 0x022fea0003c00000 */
[----:B------:R-:W-:Y:S05]  /*4780*/  BRA `(.L_x_68) ;  /* 0x0000000000087947 */ /* 0x000fea0003800000 */
.L_x_66:
[----:B------:R-:W-:Y:S02]  /*4790*/  MOV R2, 0x47b0 ;  /* 0x000047b000027802 */ /* 0x000fe40000000f00 */
[----:B-1---5:R-:W-:Y:S05]  /*47a0*/  CALL.REL.NOINC `($__internal_2_$__cuda_sm10x_tcgen05_guardrail_trap_unallocated_columns_being_dealloced) ;  /* 0x0000004c00d87944 */ /* 0x022fea0003c00000 */
.L_x_68:
[----:B------:R-:W-:Y:S01]  /*47b0*/  NOP ;  /* 0x0000000000007918 */ /* 0x000fe20000000000 */
[----:B------:R-:W-:Y:S05]  /*47c0*/  EXIT ;  /* 0x000000000000794d */ /* 0x000fea0003800000 */
.L_x_52:
[----:B------:R-:W2:Y:S01]  /*47d0*/  LDCU UR5, c[0x0][0x384] ;  /* 0x00007080ff0577ac */ /* 0x000ea20008000800 */
[----:B------:R-:W-:Y:S02]  /*47e0*/  UISETP.NE.OR UP0, UPT, UR15, 0x3, !UP2 ;  /* 0x000000030f00788c */ /* 0x000fe4000d705670 */
[----:B--2---:R-:W-:-:S07]  /*47f0*/  UIADD3 UR5, UPT, UPT, UR5, 0x3f, URZ ;  /* 0x0000003f05057890 */ /* 0x004fce000fffe0ff */
[----:B------:R-:W-:Y:S05]  /*4800*/  BRA.U UP0, `(.L_x_69) ;  /* 0x00000015009c7547 */ /* 0x000fea000b800000 */
[----:B------:R-:W2:Y:S01]  /*4810*/  LDCU UR45, c[0x0][0x388] ;  /* 0x00007100ff2d77ac */ /* 0x000ea20008000800 */
[----:B------:R-:W3:Y:S01]  /*4820*/  S2UR UR7, SR_CgaCtaId ;  /* 0x00000000000779c3 */ /* 0x000ee20000008800 */
[----:B------:R-:W-:Y:S01]  /*4830*/  R2UR UR43, R48 ;  /* 0x00000000302b72ca */ /* 0x000fe200000e0000 */
[----:B------:R-:W-:Y:S01]  /*4840*/  IMAD.MOV.U32 R12, RZ, RZ, 0x1 ;  /* 0x00000001ff0c7424 */ /* 0x000fe200078e00ff */
[----:B------:R-:W-:Y:S01]  /*4850*/  USHF.R.S32.HI UR4, URZ, 0x1f, UR5 ;  /* 0x0000001fff047899 */ /* 0x000fe20008011405 */
[----:B------:R-:W-:Y:S01]  /*4860*/  R2UR UR42, R49 ;  /* 0x00000000312a72ca */ /* 0x000fe200000e0000 */
[----:B------:R-:W4:Y:S01]  /*4870*/  LDCU UR17, c[0x0][0xc0c] ;  /* 0x00018180ff1177ac */ /* 0x000f220008000800 */
[----:B------:R-:W-:Y:S02]  /*4880*/  IMAD.MOV.U32 R11, RZ, RZ, RZ ;  /* 0x000000ffff0b7224 */ /* 0x000fe400078e00ff */
[----:B------:R-:W1:Y:S01]  /*4890*/  LDC.64 R18, c[0x0][0x348] ;  /* 0x0000d200ff127b82 */ /* 0x000e620000000a00 */
[----:B------:R-:W-:Y:S01]  /*48a0*/  ULEA.HI UR4, UR4, UR5, URZ, 0x6 ;  /* 0x0000000504047291 */ /* 0x000fe2000f8f30ff */
[----:B------:R-:W-:Y:S01]  /*48b0*/  IMAD.MOV.U32 R8, RZ, RZ, 0x1000 ;  /* 0x00001000ff087424 */ /* 0x000fe200078e00ff */
[----:B------:R-:W-:Y:S01]  /*48c0*/  UMOV UR24, 0x400 ;  /* 0x0000040000187882 */ /* 0x000fe20000000000 */
[----:B------:R-:W4:Y:S01]  /*48d0*/  LDCU UR31, c[0x0][0x370] ;  /* 0x00006e00ff1f77ac */ /* 0x000f220008000800 */
[----:B------:R-:W-:Y:S01]  /*48e0*/  USHF.R.S32.HI UR27, URZ, 0x6, UR4 ;  /* 0x00000006ff1b7899 */ /* 0x000fe20008011404 */
[----:B--2---:R-:W-:Y:S01]  /*48f0*/  IMAD.U32 R0, RZ, RZ, UR45 ;  /* 0x0000002dff007e24 */ /* 0x004fe2000f8e00ff */
[----:B------:R-:W2:Y:S04]  /*4900*/  LDCU.128 UR32, c[0x0][0xc10] ;  /* 0x00018200ff2077ac */ /* 0x000ea80008000c00 */
[----:B------:R-:W-:Y:S01]  /*4910*/  IABS R0, R0 ;  /* 0x0000000000007213 */ /* 0x000fe20000000000 */
[----:B------:R-:W-:Y:S01]  /*4920*/  IMAD.U32 R5, RZ, RZ, UR27 ;  /* 0x0000001bff057e24 */ /* 0x000fe2000f8e00ff */
[----:B------:R-:W2:Y:S02]  /*4930*/  LDCU UR4, c[0x0][0xc30] ;  /* 0x00018600ff0477ac */ /* 0x000ea40008000800 */
[----:B------:R-:W-:-:S02]  /*4940*/  R2UR UR25, R0 ;  /* 0x00000000001972ca */ /* 0x000fc400000e0000 */
[-C--:B------:R-:W-:Y:S01]  /*4950*/  IABS R2, R5.reuse ;  /* 0x0000000500027213 */ /* 0x080fe20000000000 */
[----:B---3--:R-:W-:Y:S01]  /*4960*/  ULEA UR24, UR7, UR24, 0x18 ;  /* 0x0000001807187291 */ /* 0x008fe2000f8ec0ff */
[----:B------:R-:W-:Y:S01]  /*4970*/  IABS R5, R5 ;  /* 0x0000000500057213 */ /* 0x000fe20000000000 */
[----:B------:R-:W3:Y:S01]  /*4980*/  LDCU UR30, c[0x0][0x374] ;  /* 0x00006e80ff1e77ac */ /* 0x000ee20008000800 */
[----:B------:R-:W-:Y:S02]  /*4990*/  R2UR UR26, R2 ;  /* 0x00000000021a72ca */ /* 0x000fe400000e0000 */
[----:B------:R-:W1:Y:S01]  /*49a0*/  LDC.64 R2, c[0x0][0x988] ;  /* 0x00026200ff027b82 */ /* 0x000e620000000a00 */
[----:B----4-:R-:W-:Y:S01]  /*49b0*/  UISETP.NE.AND UP2, UPT, UR17, 0x1, UPT ;  /* 0x000000011100788c */ /* 0x010fe2000bf45270 */
[----:B------:R-:W-:Y:S01]  /*49c0*/  IMAD.MOV R5, RZ, RZ, -R5 ;  /* 0x000000ffff057224 */ /* 0x000fe200078e0a05 */
[----:B------:R-:W4:Y:S02]  /*49d0*/  LDCU UR47, c[0x0][0xc20] ;  /* 0x00018400ff2f77ac */ /* 0x000f240008000800 */
[----:B------:R-:W4:Y:S01]  /*49e0*/  I2F.RP R0, UR25 ;  /* 0x0000001900007d06 */ /* 0x000f220008209400 */
[----:B------:R-:W1:Y:S01]  /*49f0*/  LDCU UR29, c[0x0][0x38c] ;  /* 0x00007180ff1d77ac */ /* 0x000e620008000800 */
[----:B------:R-:W-:Y:S01]  /*4a00*/  R2UR UR44, R5 ;  /* 0x00000000052c72ca */ /* 0x000fe200000e0000 */
[----:B--2---:R-:W-:-:S05]  /*4a10*/  UISETP.NE.AND UP2, UPT, UR4, 0x1, UPT ;  /* 0x000000010400788c */ /* 0x004fca000bf45270 */
[----:B------:R-:W2:Y:S01]  /*4a20*/  I2F.RP R4, UR26 ;  /* 0x0000001a00047d06 */ /* 0x000ea20008209400 */
[----:B------:R-:W-:Y:S02]  /*4a30*/  UIMAD.WIDE.U32 UR10, UR31, UR32, URZ ;  /* 0x000000201f0a72a5 */ /* 0x000fe4000f8e00ff */
[----:B---3--:R-:W-:Y:S02]  /*4a40*/  UIMAD.WIDE.U32 UR12, UR30, UR35, URZ ;  /* 0x000000231e0c72a5 */ /* 0x008fe4000f8e00ff */
[----:B------:R-:W-:Y:S02]  /*4a50*/  UISETP.NE.AND UP4, UPT, UR45, URZ, UPT ;  /* 0x000000ff2d00728c */ /* 0x000fe4000bf85270 */
[----:B------:R-:W-:Y:S01]  /*4a60*/  UIADD3 UR41, UPT, UPT, UR24, 0x118, URZ ;  /* 0x0000011818297890 */ /* 0x000fe2000fffe0ff */
[----:B----4-:R-:W3:Y:S01]  /*4a70*/  MUFU.RCP R0, R0 ;  /* 0x0000000000007308 */ /* 0x010ee20000001000 */
[----:B-1----:R-:W-:Y:S01]  /*4a80*/  UISETP.GE.AND UP0, UPT, UR39, 0x1, UPT ;  /* 0x000000012700788c */ /* 0x002fe2000bf06270 */
[----:B------:R-:W-:Y:S01]  /*4a90*/  ISETP.NE.U32.AND P0, PT, R2, RZ, PT ;  /* 0x000000ff0200720c */ /* 0x000fe20003f05070 */
[----:B------:R-:W-:Y:S01]  /*4aa0*/  UMOV UR40, UR11 ;  /* 0x0000000b00287c82 */ /* 0x000fe20008000000 */
[----:B------:R-:W-:Y:S01]  /*4ab0*/  UMOV UR38, UR13 ;  /* 0x0000000d00267c82 */ /* 0x000fe20008000000 */
[----:B------:R-:W-:Y:S01]  /*4ac0*/  UISETP.NE.AND UP0, UPT, UR34, 0x1, UPT ;  /* 0x000000012200788c */ /* 0x000fe2000bf05270 */
[----:B------:R-:W-:-:S02]  /*4ad0*/  ISETP.NE.AND.EX P0, PT, R3, RZ, PT, P0 ;  /* 0x000000ff0300720c */ /* 0x000fc40003f05300 */
[----:B--2---:R-:W1:Y:S01]  /*4ae0*/  MUFU.RCP R4, R4 ;  /* 0x0000000400047308 */ /* 0x004e620000001000 */
[----:B------:R-:W2:Y:S01]  /*4af0*/  LDC.64 R2, c[0x0][0x990] ;  /* 0x00026400ff027b82 */ /* 0x000ea20000000a00 */
[----:B------:R-:W-:Y:S01]  /*4b00*/  UMOV UR23, URZ ;  /* 0x000000ff00177c82 */ /* 0x000fe20008000000 */
[----:B------:R-:W-:Y:S02]  /*4b10*/  UPLOP3.LUT UP1, UPT, UPT, UPT, UPT, 0x40, 0x4 ;  /* 0x000000000004789c */ /* 0x000fe40003f2e870 */
[----:B------:R-:W-:Y:S01]  /*4b20*/  UISETP.NE.AND UP6, UPT, UR39, 0x1, UPT ;  /* 0x000000012700788c */ /* 0x000fe2000bfc5270 */
[----:B------:R-:W4:Y:S01]  /*4b30*/  LDCU.64 UR18, c[0x0][0xc28] ;  /* 0x00018500ff1277ac */ /* 0x000f220008000a00 */
[----:B---3--:R-:W-:Y:S01]  /*4b40*/  VIADD R0, R0, 0xffffffe ;  /* 0x0ffffffe00007836 */ /* 0x008fe20000000000 */
[----:B------:R-:W-:Y:S02]  /*4b50*/  UPRMT UR41, URZ, 0x654, UR41 ;  /* 0x00000654ff297896 */ /* 0x000fe40008000029 */
[----:B------:R-:W-:-:S03]  /*4b60*/  USHF.R.U32.HI UR40, URZ, UR33, UR40 ;  /* 0x00000021ff287299 */ /* 0x000fc60008011628 */
[----:B------:R-:W3:Y:S01]  /*4b70*/  F2I.FTZ.U32.TRUNC.NTZ R0, R0 ;  /* 0x0000000000007305 */ /* 0x000ee2000021f000 */
[----:B------:R-:W-:Y:S01]  /*4b80*/  USHF.R.U32.HI UR38, URZ, UR47, UR38 ;  /* 0x0000002fff267299 */ /* 0x000fe20008011626 */
[----:B-1----:R-:W-:Y:S01]  /*4b90*/  VIADD R4, R4, 0xffffffe ;  /* 0x0ffffffe04047836 */ /* 0x002fe20000000000 */
[----:B------:R-:W-:Y:S02]  /*4ba0*/  UISETP.NE.AND UP0, UPT, UR29, URZ, UPT ;  /* 0x000000ff1d00728c */ /* 0x000fe4000bf05270 */
[----:B------:R-:W-:Y:S01]  /*4bb0*/  UISETP.NE.AND UP5, UPT, UR27, URZ, UPT ;  /* 0x000000ff1b00728c */ /* 0x000fe2000bfa5270 */
[----:B------:R-:W-:Y:S02]  /*4bc0*/  VOTEU.ANY UP4, P0 ;  /* 0x0000000000ff7886 */ /* 0x000fe40000080100 */
[----:B------:R-:W1:Y:S01]  /*4bd0*/  F2I.FTZ.U32.TRUNC.NTZ R4, R4 ;  /* 0x0000000400047305 */ /* 0x000e62000021f000 */
[----:B---3--:R-:W-:Y:S02]  /*4be0*/  R2UR UR5, R0 ;  /* 0x00000000000572ca */ /* 0x008fe400000e0000 */
[----:B-1----:R-:W-:-:S11]  /*4bf0*/  R2UR UR7, R4 ;  /* 0x00000000040772ca */ /* 0x002fd600000e0000 */
[----:B------:R-:W-:-:S04]  /*4c00*/  UIADD3 UR4, UPT, UPT, URZ, -UR5, URZ ;  /* 0x80000005ff047290 */ /* 0x000fc8000fffe0ff */
[----:B------:R-:W-:-:S03]  /*4c10*/  UIMAD UR6, UR4, UR25, URZ ;  /* 0x00000019040672a4 */ /* 0x000fc6000f8e02ff */
[----:B------:R-:W-:Y:S01]  /*4c20*/  UMOV UR4, URZ ;  /* 0x000000ff00047c82 */ /* 0x000fe20008000000 */
[----:B------:R-:W-:Y:S02]  /*4c30*/  UIADD3 UR8, UPT, UPT, URZ, -UR7, URZ ;  /* 0x80000007ff087290 */ /* 0x000fe4000fffe0ff */
[----:B------:R-:W-:Y:S02]  /*4c40*/  UIMAD.WIDE.U32 UR36, UR5, UR6, UR4 ;  /* 0x00000006052472a5 */ /* 0x000fe4000f8e0004 */
[----:B------:R-:W-:Y:S01]  /*4c50*/  UIMAD UR8, UR8, UR26, URZ ;  /* 0x0000001a080872a4 */ /* 0x000fe2000f8e02ff */
[----:B------:R-:W-:-:S03]  /*4c60*/  UMOV UR6, URZ ;  /* 0x000000ff00067c82 */ /* 0x000fc60008000000 */
[----:B------:R-:W-:Y:S01]  /*4c70*/  UIMAD.WIDE.U32 UR6, UR7, UR8, UR6 ;  /* 0x00000008070672a5 */ /* 0x000fe2000f8e0006 */
[----:B------:R-:W-:-:S06]  /*4c80*/  UMOV UR36, UR37 ;  /* 0x0000002500247c82 */ /* 0x000fcc0008000000 */
[----:B--2-4-:R-:W-:-:S05]  /*4c90*/  UMOV UR37, UR7 ;  /* 0x0000000700257c82 */ /* 0x014fca0008000000 */
.L_x_78:
[----:B------:R-:W-:Y:S04]  /*4ca0*/  SHF.L.U32 R4, R11, 0x1f, RZ ;  /* 0x0000001f0b047819 */ /* 0x000fe800000006ff */
[----:B-1----:R-:W1:Y:S02]  /*4cb0*/  SYNCS.PHASECHK.TRANS64.TRYWAIT P0, [UR24+0x110], R4 ;  /* 0x00011004ff0075a7 */ /* 0x002e640008001118 */
[----:B-1----:R-:W-:Y:S05]  /*4cc0*/  @!P0 BRA `(.L_x_70) ;  /* 0x0000004400988947 */ /* 0x002fea0003800000 */
.L_x_159:
[----:B-1----:R-:W1:Y:S01]  /*4cd0*/  LDS.128 R4, [UR24+0x150] ;  /* 0x00015018ff047984 */ /* 0x002e620008000c00 */
[----:B------:R-:W-:Y:S01]  /*4ce0*/  @!PT LDS RZ, [RZ] ;  /* 0x00000000fffff984 */ /* 0x000fe20000000800 */
[----:B------:R-:W-:Y:S01]  /*4cf0*/  @!PT LDS RZ, [RZ] ;  /* 0x00000000fffff984 */ /* 0x000fe20000000800 */
[----:B------:R-:W-:Y:S01]  /*4d00*/  @!PT LDS RZ, [RZ] ;  /* 0x00000000fffff984 */ /* 0x000fe20000000800 */
[----:B------:R-:W-:Y:S01]  /*4d10*/  @!PT LDS RZ, [RZ] ;  /* 0x00000000fffff984 */ /* 0x000fe20000000800 */
[----:B------:R2:W-:Y:S06]  /*4d20*/  MEMBAR.ALL.CTA ;  /* 0x0000000000007992 */ /* 0x0005ec0000008000 */
[----:B--2---:R-:W2:Y:S02]  /*4d30*/  FENCE.VIEW.ASYNC.S ;  /* 0x00000000000073c6 */ /* 0x004ea40000000000 */
[----:B--2---:R-:W-:Y:S01]  /*4d40*/  SYNCS.ARRIVE.TRANS64.RED.A1T0 RZ, [UR41], RZ ;  /* 0x000000ffffff79a7 */ /* 0x004fe20008100429 */
[----:B-1----:R-:W-:Y:S11]  /*4d50*/  LOP3.LUT P0, RZ, R6, 0x1, RZ, 0xc0, !PT ;  /* 0x0000000106ff7812 */ /* 0x002ff6000780c0ff */
[----:B------:R-:W-:Y:S02]  /*4d60*/  @!UPT UIADD3 URZ, UPT, UPT, URZ, URZ, URZ ;  /* 0x000000fffffff290 */ /* 0x000fe4000fffe0ff */
[----:B------:R-:W-:Y:S01]  /*4d70*/  VOTEU.ANY UP0, P0 ;  /* 0x0000000000ff7886 */ /* 0x000fe20000000100 */
[----:B------:R-:W-:Y:S11]  /*4d80*/  PLOP3.LUT P0, PT, PT, PT, UP0, 0x80, 0x8 ;  /* 0x000000000008781c */ /* 0x000ff60003f0f008 */
[----:B------:R-:W-:Y:S02]  /*4d90*/  @!UPT UIADD3 URZ, UPT, UPT, URZ, URZ, URZ ;  /* 0x000000fffffff290 */ /* 0x000fe4000fffe0ff */
[----:B------:R-:W-:Y:S02]  /*4da0*/  @P0 MOV R9, R4 ;  /* 0x0000000400090202 */ /* 0x000fe40000000f00 */
[----:B------:R-:W-:Y:S02]  /*4db0*/  @P0 LOP3.LUT R0, R5, 0xffff, RZ, 0xc0, !PT ;  /* 0x0000ffff05000812 */ /* 0x000fe400078ec0ff */
[----:B------:R-:W-:Y:S02]  /*4dc0*/  @P0 R2UR UR5, R9 ;  /* 0x00000000090502ca */ /* 0x000fe400000e0000 */
[----:B------:R-:W-:Y:S11]  /*4dd0*/  @P0 R2UR UR4, R0 ;  /* 0x00000000000402ca */ /* 0x000ff600000e0000 */
[----:B------:R-:W-:Y:S02]  /*4de0*/  @UP0 UMOV UR16, UR5 ;  /* 0x0000000500100c82 */ /* 0x000fe40008000000 */
[----:B------:R-:W-:Y:S01]  /*4df0*/  @UP0 UMOV UR15, UR4 ;  /* 0x00000004000f0c82 */ /* 0x000fe20008000000 */
[----:B------:R-:W-:Y:S09]  /*4e00*/  UISETP.GE.AND UP0, UPT, UR39, 0x1, UPT ;  /* 0x000000012700788c */ /* 0x000ff2000bf06270 */
[----:B------:R-:W-:Y:S05]  /*4e10*/  BRA.U !UP0, `(.L_x_71) ;  /* 0x0000000108b47547 */ /* 0x000fea000b800000 */
[----:B------:R-:W-:Y:S02]  /*4e20*/  UIMAD.WIDE.U32 UR8, UR15, UR35, URZ ;  /* 0x000000230f0872a5 */ /* 0x000fe4000f8e00ff */
[----:B------:R-:W-:Y:S02]  /*4e30*/  UP2UR UR14, UPR, URZ, 0x2 ;  /* 0x00000002ff0e7883 */ /* 0x000fe40008000000 */
[----:B------:R-:W-:Y:S02]  /*4e40*/  UISETP.NE.AND UP1, UPT, UR34, 0x1, UPT ;  /* 0x000000012200788c */ /* 0x000fe4000bf25270 */
[----:B------:R-:W-:Y:S02]  /*4e50*/  UIMAD.WIDE.U32 UR10, UR16, UR32, URZ ;  /* 0x00000020100a72a5 */ /* 0x000fe4000f8e00ff */
[----:B------:R-:W-:Y:S02]  /*4e60*/  USEL UR4, UR30, UR38, !UP1 ;  /* 0x000000261e047287 */ /* 0x000fe4000c800000 */
[----:B------:R-:W-:Y:S02]  /*4e70*/  UISETP.NE.AND UP0, UPT, UR17, 0x1, UPT ;  /* 0x000000011100788c */ /* 0x000fe4000bf05270 */
[----:B------:R-:W-:Y:S02]  /*4e80*/  UIMAD.WIDE.U32 UR12, UR4, UR18, URZ ;  /* 0x00000012040c72a5 */ /* 0x000fe4000f8e00ff */
[----:B------:R-:W-:Y:S01]  /*4e90*/  USEL UR7, UR31, UR40, !UP0 ;  /* 0x000000281f077287 */ /* 0x000fe2000c000000 */
[----:B------:R-:W-:Y:S02]  /*4ea0*/  UMOV UR5, UR9 ;  /* 0x0000000900057c82 */ /* 0x000fe40008000000 */
[----:B------:R-:W-:Y:S02]  /*4eb0*/  USHF.R.U32.HI UR6, URZ, UR47, UR5 ;  /* 0x0000002fff067299 */ /* 0x000fe40008011605 */
[----:B------:R-:W-:Y:S02]  /*4ec0*/  UIMAD.WIDE.U32 UR20, UR7, UR18, URZ ;  /* 0x00000012071472a5 */ /* 0x000fe4000f8e00ff */
[----:B------:R-:W-:Y:S02]  /*4ed0*/  USEL UR6, UR15, UR6, !UP1 ;  /* 0x000000060f067287 */ /* 0x000fe4000c800000 */
[----:B------:R-:W-:Y:S01]  /*4ee0*/  UISETP.NE.AND UP1, UPT, UR14, URZ, UPT ;  /* 0x000000ff0e00728c */ /* 0x000fe2000bf25270 */
[----:B------:R-:W-:Y:S01]  /*4ef0*/  UMOV UR5, UR11 ;  /* 0x0000000b00057c82 */ /* 0x000fe20008000000 */
[----:B------:R-:W-:Y:S02]  /*4f00*/  UIMAD.WIDE.U32 UR10, UR6, UR18, URZ ;  /* 0x00000012060a72a5 */ /* 0x000fe4000f8e00ff */
[----:B------:R-:W-:Y:S03]  /*4f10*/  USHF.R.U32.HI UR8, URZ, UR33, UR5 ;  /* 0x00000021ff087299 */ /* 0x000fe60008011605 */
[----:B------:R-:W-:Y:S02]  /*4f20*/  UMOV UR5, UR13 ;  /* 0x0000000d00057c82 */ /* 0x000fe40008000000 */
[----:B------:R-:W-:Y:S03]  /*4f30*/  @UP6 USHF.R.U32.HI UR4, URZ, UR19, UR5 ;  /* 0x00000013ff046299 */ /* 0x000fe60008011605 */
[----:B------:R-:W-:Y:S01]  /*4f40*/  UMOV UR5, UR21 ;  /* 0x0000001500057c82 */ /* 0x000fe20008000000 */
[----:B------:R-:W-:Y:S02]  /*4f50*/  UIMAD UR4, UR39, UR4, URZ ;  /* 0x00000004270472a4 */ /* 0x000fe4000f8e02ff */
[----:B------:R-:W-:Y:S02]  /*4f60*/  @UP6 USHF.R.U32.HI UR7, URZ, UR19, UR5 ;  /* 0x00000013ff076299 */ /* 0x000fe40008011605 */
[----:B------:R-:W-:Y:S02]  /*4f70*/  USEL UR5, UR16, UR8, !UP0 ;  /* 0x0000000810057287 */ /* 0x000fe4000c000000 */
[----:B------:R-:W-:Y:S02]  /*4f80*/  UIMAD UR8, UR39, UR7, URZ ;  /* 0x00000007270872a4 */ /* 0x000fe4000f8e02ff */
[----:B------:R-:W-:Y:S03]  /*4f90*/  UISETP.GE.AND UP0, UPT, UR6, UR4, UPT ;  /* 0x000000040600728c */ /* 0x000fe6000bf06270 */
[----:B------:R-:W-:Y:S01]  /*4fa0*/  UMOV UR4, UR11 ;  /* 0x0000000b00047c82 */ /* 0x000fe20008000000 */
[----:B------:R-:W-:Y:S02]  /*4fb0*/  UISETP.GE.OR UP0, UPT, UR5, UR8, UP0 ;  /* 0x000000080500728c */ /* 0x000fe40008706670 */
[----:B------:R-:W-:Y:S02]  /*4fc0*/  USHF.R.U32.HI UR4, URZ, UR19, UR4 ;  /* 0x00000013ff047299 */ /* 0x000fe40008011604 */
[----:B------:R-:W-:Y:S02]  /*4fd0*/  UIMAD.WIDE.U32 UR8, UR5, UR18, URZ ;  /* 0x00000012050872a5 */ /* 0x000fe4000f8e00ff */
[----:B------:R-:W-:Y:S04]  /*4fe0*/  USEL UR10, UR6, UR4, !UP6 ;  /* 0x00000004060a7287 */ /* 0x000fe8000f000000 */
[----:B------:R-:W-:Y:S01]  /*4ff0*/  UIADD3 UR11, UPT, UPT, -UR10, URZ, URZ ;  /* 0x000000ff0a0b7290 */ /* 0x000fe2000fffe1ff */
[----:B------:R-:W-:Y:S02]  /*5000*/  @!UP0 UMOV UR4, UR9 ;  /* 0x0000000900048c82 */ /* 0x000fe40008000000 */
[----:B------:R-:W-:Y:S02]  /*5010*/  @!UP0 USHF.R.U32.HI UR4, URZ, UR19, UR4 ;  /* 0x00000013ff048299 */ /* 0x000fe40008011604 */
[----:B------:R-:W-:Y:S02]  /*5020*/  UIMAD UR8, UR39, UR11, UR6 ;  /* 0x0000000b270872a4 */ /* 0x000fe4000f8e0206 */
[----:B------:R-:W-:Y:S04]  /*5030*/  @!UP0 USEL UR4, UR5, UR4, !UP6 ;  /* 0x0000000405048287 */ /* 0x000fe8000f000000 */
[----:B------:R-:W-:Y:S02]  /*5040*/  @!UP0 UIMAD UR8, UR7, UR8, UR4 ;  /* 0x00000008070882a4 */ /* 0x000fe4000f8e0204 */
[----:B------:R-:W-:Y:S02]  /*5050*/  @!UP0 UIADD3 UR9, UPT, UPT, UR10, -UR4, URZ ;  /* 0x800000040a098290 */ /* 0x000fe4000fffe0ff */
[----:B------:R-:W-:Y:S02]  /*5060*/  UIADD3 UR4, UPT, UPT, -UR5, URZ, URZ ;  /* 0x000000ff05047290 */ /* 0x000fe4000fffe1ff */
[----:B------:R-:W-:Y:S02]  /*5070*/  UIADD3 UR7, UPT, UPT, -UR6, URZ, URZ ;  /* 0x000000ff06077290 */ /* 0x000fe4000fffe1ff */
[----:B------:R-:W-:Y:S02]  /*5080*/  @!UP0 UIMAD UR6, UR9, UR39, UR5 ;  /* 0x00000027090682a4 */ /* 0x000fe4000f8e0205 */
[----:B------:R-:W-:Y:S02]  /*5090*/  UIMAD UR16, UR17, UR4, UR16 ;  /* 0x00000004111072a4 */ /* 0x000fe4000f8e0210 */
[----:B------:R-:W-:Y:S01]  /*50a0*/  UIMAD UR15, UR34, UR7, UR15 ;  /* 0x00000007220f72a4 */ /* 0x000fe2000f8e020f */
[----:B------:R-:W-:Y:S02]  /*50b0*/  @!UP0 UMOV UR5, UR8 ;  /* 0x0000000800058c82 */ /* 0x000fe40008000000 */
[----:B------:R-:W-:Y:S02]  /*50c0*/  UIMAD UR16, UR5, UR17, UR16 ;  /* 0x00000011051072a4 */ /* 0x000fe4000f8e0210 */
[----:B------:R-:W-:Y:S11]  /*50d0*/  UIMAD UR15, UR6, UR34, UR15 ;  /* 0x00000022060f72a4 */ /* 0x000ff6000f8e020f */
[----:B------:R-:W-:Y:S01]  /*50e0*/  @!UPT UIADD3 URZ, UPT, UPT, URZ, URZ, URZ ;  /* 0x000000fffffff290 */ /* 0x000fe2000fffe0ff */
.L_x_71:
[----:B------:R-:W1:Y:S01]  /*50f0*/  @!UP2 LDCU.128 UR8, c[0x0][0xc10] ;  /* 0x00018200ff08a7ac */ /* 0x000e620008000c00 */
[----:B------:R-:W-:Y:S04]  /*5100*/  MOV R0, UR22 ;  /* 0x0000001600007c02 */ /* 0x000fe80008000f00 */
[----:B------:R-:W-:Y:S01]  /*5110*/  IABS R0, R0 ;  /* 0x0000000000007213 */ /* 0x000fe20000000000 */
[----:B------:R-:W2:Y:S01]  /*5120*/  @!UP2 LDCU UR5, c[0x0][0xc0c] ;  /* 0x00018180ff05a7ac */ /* 0x000ea20008000800 */
[----:B-1----:R-:W-:Y:S07]  /*5130*/  UIMAD.WIDE.U32 UR6, UR16, UR8, URZ ;  /* 0x00000008100672a5 */ /* 0x002fee000f8e00ff */
[----:B------:R-:W-:Y:S01]  /*5140*/  @!UP2 UMOV UR4, UR7 ;  /* 0x000000070004ac82 */ /* 0x000fe20008000000 */
[----:B--2---:R-:W-:Y:S02]  /*5150*/  @!UP2 UISETP.NE.AND UP0, UPT, UR5, 0x1, UPT ;  /* 0x000000010500a88c */ /* 0x004fe4000bf05270 */
[----:B------:R-:W-:Y:S02]  /*5160*/  @!UP2 USHF.R.U32.HI UR4, URZ, UR9, UR4 ;  /* 0x00000009ff04a299 */ /* 0x000fe40008011604 */
[----:B------:R-:W-:Y:S02]  /*5170*/  UIMAD.WIDE.U32 UR6, UR15, UR11, URZ ;  /* 0x0000000b0f0672a5 */ /* 0x000fe4000f8e00ff */
[----:B------:R-:W-:Y:S02]  /*5180*/  @!UP2 USEL UR8, UR16, UR4, !UP0 ;  /* 0x000000041008a287 */ /* 0x000fe4000c000000 */
[----:B------:R-:W-:Y:S03]  /*5190*/  @!UP2 UISETP.NE.AND UP0, UPT, UR10, 0x1, UPT ;  /* 0x000000010a00a88c */ /* 0x000fe6000bf05270 */
[----:B------:R-:W-:Y:S02]  /*51a0*/  @!UP2 UMOV UR6, UR7 ;  /* 0x000000070006ac82 */ /* 0x000fe40008000000 */
[----:B------:R-:W1:Y:S02]  /*51b0*/  @!UP2 LDCU UR4, c[0x0][0xc20] ;  /* 0x00018400ff04a7ac */ /* 0x000e640008000800 */
[----:B-1----:R-:W-:Y:S04]  /*51c0*/  @!UP2 USHF.R.U32.HI UR6, URZ, UR4, UR6 ;  /* 0x00000004ff06a299 */ /* 0x002fe80008011606 */
[----:B------:R-:W-:Y:S04]  /*51d0*/  @!UP2 USEL UR6, UR15, UR6, !UP0 ;  /* 0x000000060f06a287 */ /* 0x000fe8000c000000 */
[----:B------:R-:W-:Y:S02]  /*51e0*/  @!UP2 UIADD3 UR4, UPT, UPT, -UR8, UR6, URZ ;  /* 0x000000060804a290 */ /* 0x000fe4000fffe1ff */
[----:B------:R-:W-:Y:S02]  /*51f0*/  @!UP2 UIADD3 UR6, UPT, UPT, UR8, -UR6, URZ ;  /* 0x800000060806a290 */ /* 0x000fe4000fffe0ff */
[----:B------:R-:W-:Y:S02]  /*5200*/  @!UP2 UIMAD UR16, UR4, UR5, UR16 ;  /* 0x000000050410a2a4 */ /* 0x000fe4000f8e0210 */
[----:B------:R-:W-:Y:S01]  /*5210*/  @!UP2 UIMAD UR15, UR6, UR10, UR15 ;  /* 0x0000000a060fa2a4 */ /* 0x000fe2000f8e020f */
[----:B------:R-:W-:Y:S11]  /*5220*/  BRA.U UP1, `(.L_x_72) ;  /* 0x0000000101107547 */ /* 0x000ff6000b800000 */
[----:B------:R-:W-:Y:S04]  /*5230*/  MOV R10, UR46 ;  /* 0x0000002e000a7c02 */ /* 0x000fe80008000f00 */
[----:B------:R-:W-:Y:S04]  /*5240*/  SHF.L.U32 R10, R10, 0x1f, RZ ;  /* 0x0000001f0a0a7819 */ /* 0x000fe800000006ff */
[----:B------:R-:W1:Y:S02]  /*5250*/  SYNCS.PHASECHK.TRANS64.TRYWAIT P1, [UR24+0x108], R10 ;  /* 0x0001080aff0075a7 */ /* 0x000e640008021118 */
[----:B-1----:R-:W-:Y:S05]  /*5260*/  @!P1 BRA `(.L_x_73) ;  /* 0x0000004000489947 */ /* 0x002fea0003800000 */
.L_x_72:
[----:B------:R-:W-:Y:S01]  /*5270*/  UISETP.NE.AND UP1, UPT, UR45, URZ, UPT ;  /* 0x000000ff2d00728c */ /* 0x000fe2000bf25270 */
[----:B------:R-:W-:Y:S01]  /*5280*/  R2UR UR4, R0 ;  /* 0x00000000000472ca */ /* 0x000fe200000e0000 */
[----:B------:R-:W-:Y:S01]  /*5290*/  USHF.L.U32 UR11, UR28, 0x6, URZ ;  /* 0x000000061c0b7899 */ /* 0x000fe200080006ff */
[----:B-1----:R-:W-:Y:S05]  /*52a0*/  IMAD.U32 R10, RZ, RZ, UR29 ;  /* 0x0000001dff0a7e24 */ /* 0x002fea000f8e00ff */
[----:B------:R-:W-:Y:S04]  /*52b0*/  IABS R10, R10 ;  /* 0x0000000a000a7213 */ /* 0x000fe80000000000 */
[----:B------:R-:W1:Y:S02]  /*52c0*/  I2F.RP R14, R10 ;  /* 0x0000000a000e7306 */ /* 0x000e640000209400 */
[----:B------:R-:W-:Y:S07]  /*52d0*/  UIMAD.WIDE.U32 UR6, UR37, UR4, URZ ;  /* 0x00000004250672a5 */ /* 0x000fee000f8e00ff */
[----:B------:R-:W-:Y:S02]  /*52e0*/  UMOV UR12, UR7 ;  /* 0x00000007000c7c82 */ /* 0x000fe40008000000 */
[----:B------:R-:W-:Y:S04]  /*52f0*/  UIMAD UR4, UR12, UR44, UR4 ;  /* 0x0000002c0c0472a4 */ /* 0x000fe8000f8e0204 */
[----:B------:R-:W-:Y:S01]  /*5300*/  UISETP.GT.U32.AND UP0, UPT, UR26, UR4, UPT ;  /* 0x000000041a00728c */ /* 0x000fe2000bf04070 */
[----:B-1----:R-:W1:Y:S10]  /*5310*/  MUFU.RCP R14, R14 ;  /* 0x0000000e000e7308 */ /* 0x002e740000001000 */
[----:B------:R-:W-:Y:S02]  /*5320*/  @!UP0 UIADD3 UR4, UPT, UPT, UR4, -UR26, URZ ;  /* 0x8000001a04048290 */ /* 0x000fe4000fffe0ff */
[----:B------:R-:W-:Y:S02]  /*5330*/  @!UP0 UIADD3 UR12, UPT, UPT, UR12, 0x1, URZ ;  /* 0x000000010c0c8890 */ /* 0x000fe4000fffe0ff */
[----:B------:R-:W-:Y:S02]  /*5340*/  UISETP.GE.U32.AND UP0, UPT, UR4, UR26, UPT ;  /* 0x0000001a0400728c */ /* 0x000fe4000bf06070 */
[----:B------:R-:W-:Y:S01]  /*5350*/  ULOP3.LUT UR4, UR22, UR27, URZ, 0x3c, !UPT ;  /* 0x0000001b16047292 */ /* 0x000fe2000f8e3cff */
[----:B-1----:R-:W-:Y:S04]  /*5360*/  VIADD R14, R14, 0xffffffe ;  /* 0x0ffffffe0e0e7836 */ /* 0x002fe80000000000 */
[----:B------:R1:W2:Y:S04]  /*5370*/  F2I.FTZ.U32.TRUNC.NTZ R15, R14 ;  /* 0x0000000e000f7305 */ /* 0x0002a8000021f000 */
[----:B------:R-:W-:Y:S02]  /*5380*/  @UP0 UIADD3 UR12, UPT, UPT, UR12, 0x1, URZ ;  /* 0x000000010c0c0890 */ /* 0x000fe4000fffe0ff */
[----:B------:R-:W-:Y:S01]  /*5390*/  UISETP.GE.AND UP0, UPT, UR4, URZ, UPT ;  /* 0x000000ff0400728c */ /* 0x000fe2000bf06270 */
[----:B-1----:R-:W-:Y:S02]  /*53a0*/  HFMA2 R14, -RZ, RZ, 0, 0 ;  /* 0x00000000ff0e7431 */ /* 0x002fe400000001ff */
[--C-:B--2---:R-:W-:Y:S08]  /*53b0*/  IMAD.MOV R9, RZ, RZ, -R15.reuse ;  /* 0x000000ffff097224 */ /* 0x104ff000078e0a0f */
[----:B------:R-:W-:Y:S02]  /*53c0*/  @!UP0 UIADD3 UR12, UPT, UPT, -UR12, URZ, URZ ;  /* 0x000000ff0c0c8290 */ /* 0x000fe4000fffe1ff */
[----:B------:R-:W-:Y:S01]  /*53d0*/  @!UP5 ULOP3.LUT UR12, URZ, UR27, URZ, 0x33, !UPT ;  /* 0x0000001bff0cd292 */ /* 0x000fe2000f8e33ff */
[----:B------:R-:W-:Y:S05]  /*53e0*/  IMAD R9, R9, R10, RZ ;  /* 0x0000000a09097224 */ /* 0x000fea00078e02ff */
[----:B------:R-:W-:Y:S02]  /*53f0*/  IMAD.U32 R0, RZ, RZ, UR12 ;  /* 0x0000000cff007e24 */ /* 0x000fe4000f8e00ff */
[----:B------:R-:W-:Y:S03]  /*5400*/  IMAD.HI.U32 R15, R15, R9, R14 ;  /* 0x000000090f0f7227 */ /* 0x000fe600078e000e */
[----:B------:R-:W-:Y:S04]  /*5410*/  IABS R0, R0 ;  /* 0x0000000000007213 */ /* 0x000fe80000000000 */
[----:B------:R-:W-:Y:S11]  /*5420*/  R2UR UR4, R0 ;  /* 0x00000000000472ca */ /* 0x000ff600000e0000 */
[----:B------:R-:W-:Y:S02]  /*5430*/  @!UPT UIADD3 URZ, UPT, UPT, URZ, URZ, URZ ;  /* 0x000000fffffff290 */ /* 0x000fe4000fffe0ff */
[----:B------:R-:W-:Y:S07]  /*5440*/  UIMAD.WIDE.U32 UR6, UR36, UR4, URZ ;  /* 0x00000004240672a5 */ /* 0x000fee000f8e00ff */
[----:B------:R-:W-:Y:S02]  /*5450*/  UMOV UR13, UR7 ;  /* 0x00000007000d7c82 */ /* 0x000fe40008000000 */
[----:B------:R-:W-:Y:S04]  /*5460*/  UIADD3 UR5, UPT, UPT, -UR13, URZ, URZ ;  /* 0x000000ff0d057290 */ /* 0x000fe8000fffe1ff */
[----:B------:R-:W-:Y:S04]  /*5470*/  UIMAD UR4, UR25, UR5, UR4 ;  /* 0x00000005190472a4 */ /* 0x000fe8000f8e0204 */
[----:B------:R-:W-:Y:S11]  /*5480*/  UISETP.GT.U32.AND UP0, UPT, UR25, UR4, UPT ;  /* 0x000000041900728c */ /* 0x000ff6000bf04070 */
[----:B------:R-:W-:Y:S02]  /*5490*/  @!UP0 UIADD3 UR4, UPT, UPT, UR4, -UR25, URZ ;  /* 0x8000001904048290 */ /* 0x000fe4000fffe0ff */
[----:B------:R-:W-:Y:S02]  /*54a0*/  @!UP0 UIADD3 UR13, UPT, UPT, UR13, 0x1, URZ ;  /* 0x000000010d0d8890 */ /* 0x000fe4000fffe0ff */
[----:B------:R-:W-:Y:S02]  /*54b0*/  UISETP.GE.U32.AND UP0, UPT, UR4, UR25, UPT ;  /* 0x000000190400728c */ /* 0x000fe4000bf06070 */
[----:B------:R-:W-:Y:S09]  /*54c0*/  ULOP3.LUT UR4, UR12, UR45, URZ, 0x3c, !UPT ;  /* 0x0000002d0c047292 */ /* 0x000ff2000f8e3cff */
[----:B------:R-:W-:Y:S02]  /*54d0*/  @UP0 UIADD3 UR13, UPT, UPT, UR13, 0x1, URZ ;  /* 0x000000010d0d0890 */ /* 0x000fe4000fffe0ff */
[----:B------:R-:W-:Y:S11]  /*54e0*/  UISETP.GE.AND UP0, UPT, UR4, URZ, UPT ;  /* 0x000000ff0400728c */ /* 0x000ff6000bf06270 */
[----:B------:R-:W-:Y:S02]  /*54f0*/  @!UP0 UIADD3 UR13, UPT, UPT, -UR13, URZ, URZ ;  /* 0x000000ff0d0d8290 */ /* 0x000fe4000fffe1ff */
[----:B------:R-:W-:Y:S02]  /*5500*/  @!UP1 ULOP3.LUT UR13, URZ, UR45, URZ, 0x33, !UPT ;  /* 0x0000002dff0d9292 */ /* 0x000fe4000f8e33ff */
[----:B------:R-:W-:Y:S02]  /*5510*/  UISETP.NE.AND UP1, UPT, UR29, URZ, UPT ;  /* 0x000000ff1d00728c */ /* 0x000fe4000bf25270 */
[----:B------:R-:W-:Y:S02]  /*5520*/  ULOP3.LUT UR4, UR13, UR29, URZ, 0x3c, !UPT ;  /* 0x0000001d0d047292 */ /* 0x000fe4000f8e3cff */
[----:B------:R-:W-:Y:S02]  /*5530*/  IMAD.U32 R0, RZ, RZ, UR13 ;  /* 0x0000000dff007e24 */ /* 0x000fe4000f8e00ff */
[----:B------:R-:W-:Y:S02]  /*5540*/  UISETP.GE.AND UP0, UPT, UR4, URZ, UPT ;  /* 0x000000ff0400728c */ /* 0x000fe4000bf06270 */
[----:B------:R-:W-:Y:S01]  /*5550*/  UIADD3 UR4, UPT, UPT, -UR12, URZ, URZ ;  /* 0x000000ff0c047290 */ /* 0x000fe2000fffe1ff */
[----:B------:R-:W-:Y:S03]  /*5560*/  IABS R0, R0 ;  /* 0x0000000000007213 */ /* 0x000fe60000000000 */
[----:B------:R-:W-:Y:S02]  /*5570*/  UIMAD UR5, UR27, UR4, UR22 ;  /* 0x000000041b0572a4 */ /* 0x000fe4000f8e0216 */
[----:B------:R-:W-:Y:S01]  /*5580*/  IMAD.HI.U32 R15, R15, R0, RZ ;  /* 0x000000000f0f7227 */ /* 0x000fe200078e00ff */
[----:B------:R-:W-:Y:S02]  /*5590*/  UIADD3 UR4, UPT, UPT, -UR13, URZ, URZ ;  /* 0x000000ff0d047290 */ /* 0x000fe4000fffe1ff */
[----:B------:R-:W-:Y:S01]  /*55a0*/  USHF.L.U32 UR22, UR5, 0x6, URZ ;  /* 0x0000000605167899 */ /* 0x000fe200080006ff */
[----:B------:R-:W-:Y:S01]  /*55b0*/  IMAD.MOV R9, RZ, RZ, -R15 ;  /* 0x000000ffff097224 */ /* 0x000fe200078e0a0f */
[----:B------:R-:W-:Y:S03]  /*55c0*/  UIMAD UR12, UR45, UR4, UR12 ;  /* 0x000000042d0c72a4 */ /* 0x000fe6000f8e020c */
[C---:B------:R-:W-:Y:S05]  /*55d0*/  IMAD R0, R10.reuse, R9, R0 ;  /* 0x000000090a007224 */ /* 0x040fea00078e0200 */
[----:B------:R-:W-:Y:S11]  /*55e0*/  ISETP.GT.U32.AND P1, PT, R10, R0, PT ;  /* 0x000000000a00720c */ /* 0x000ff60003f24070 */
[----:B------:R-:W-:Y:S02]  /*55f0*/  @!UPT UIADD3 URZ, UPT, UPT, URZ, URZ, URZ ;  /* 0x000000fffffff290 */ /* 0x000fe4000fffe0ff */
[----:B------:R-:W-:Y:S01]  /*5600*/  @!P1 IADD3 R15, PT, PT, R15, 0x1, RZ ;  /* 0x000000010f0f9810 */ /* 0x000fe20007ffe0ff */
[----:B------:R-:W-:Y:S01]  /*5610*/  @!P1 IMAD.IADD R0, R0, 0x1, -R10 ;  /* 0x0000000100009824 */ /* 0x000fe200078e0a0a */
[----:B------:R-:W-:Y:S04]  /*5620*/  ISETP.NE.U32.AND P1, PT, R2, RZ, PT ;  /* 0x000000ff0200720c */ /* 0x000fe80003f25070 */
[----:B------:R-:W-:Y:S02]  /*5630*/  ISETP.GE.U32.AND P2, PT, R0, R10, PT ;  /* 0x0000000a0000720c */ /* 0x000fe40003f46070 */
[----:B------:R-:W-:Y:S11]  /*5640*/  ISETP.NE.AND.EX P1, PT, R3, RZ, PT, P1 ;  /* 0x000000ff0300720c */ /* 0x000ff60003f25310 */
[----:B------:R-:W-:Y:S01]  /*5650*/  @P2 VIADD R15, R15, 0x1 ;  /* 0x000000010f0f2836 */ /* 0x000fe20000000000 */
[----:B------:R-:W-:Y:S04]  /*5660*/  ISETP.NE.U32.AND P2, PT, R2, RZ, PT ;  /* 0x000000ff0200720c */ /* 0x000fe80003f45070 */
[----:B------:R-:W-:Y:S02]  /*5670*/  R2UR UR14, R15 ;  /* 0x000000000f0e72ca */ /* 0x000fe400000e0000 */
[----:B------:R-:W-:Y:S11]  /*5680*/  ISETP.NE.AND.EX P2, PT, R3, RZ, PT, P2 ;  /* 0x000000ff0300720c */ /* 0x000ff60003f45320 */
[----:B------:R-:W-:Y:S02]  /*5690*/  @!UP0 UIADD3 UR14, UPT, UPT, -UR14, URZ, URZ ;  /* 0x000000ff0e0e8290 */ /* 0x000fe4000fffe1ff */
[----:B------:R-:W-:Y:S04]  /*56a0*/  @!UP1 ULOP3.LUT UR14, URZ, UR29, URZ, 0x33, !UPT ;  /* 0x0000001dff0e9292 */ /* 0x000fe8000f8e33ff */
[----:B------:R-:W-:Y:S04]  /*56b0*/  UIADD3 UR6, UPT, UPT, -UR14, URZ, URZ ;  /* 0x000000ff0e067290 */ /* 0x000fe8000fffe1ff */
[----:B------:R-:W-:Y:S01]  /*56c0*/  UIMAD UR13, UR29, UR6, UR13 ;  /* 0x000000061d0d72a4 */ /* 0x000fe2000f8e020d */
[----:B------:R-:W-:Y:S11]  /*56d0*/  @!P2 BRA `(.L_x_74) ;  /* 0x000000000030a947 */ /* 0x000ff60003800000 */
[----:B------:R-:W-:Y:S01]  /*56e0*/  UPLOP3.LUT UP3, UPT, UPT, UPT, UP4, 0x80, 0x8 ;  /* 0x000000000008789c */ /* 0x000fe20003f6f040 */
[----:B------:R-:W-:Y:S01]  /*56f0*/  MOV R55, 0x1 ;  /* 0x0000000100377802 */ /* 0x000fe20000000f00 */
[----:B------:R-:W1:Y:S04]  /*5700*/  LDCU.64 UR4, c[0x0][0x358] ;  /* 0x00006b00ff0477ac */ /* 0x000e680008000a00 */
[----:B------:R-:W-:Y:S11]  /*5710*/  PLOP3.LUT P2, PT, PT, PT, UP3, 0x80, 0x8 ;  /* 0x000000000008781c */ /* 0x000ff60003f4f038 */
[----:B------:R-:W-:Y:S02]  /*5720*/  @!UPT UIADD3 URZ, UPT, UPT, URZ, URZ, URZ ;  /* 0x000000fffffff290 */ /* 0x000fe4000fffe0ff */
[----:B------:R-:W2:Y:S01]  /*5730*/  @P2 LDC.64 R14, c[0x0][0x988] ;  /* 0x00026200ff0e2b82 */ /* 0x000ea20000000a00 */
[----:B------:R-:W-:Y:S04]  /*5740*/  @P2 IMAD R0, R16, R2, RZ ;  /* 0x0000000210002224 */ /* 0x000fe800078e02ff */
[----:B--2---:R-:W-:Y:S01]  /*5750*/  @P2 IMAD.WIDE R14, R0, 0x4, R14 ;  /* 0x00000004000e2825 */ /* 0x004fe200078e020e */
[----:B------:R-:W-:Y:S04]  /*5760*/  MOV R0, 0x1 ;  /* 0x0000000100007802 */ /* 0x000fe80000000f00 */
[----:B-1---5:R1:W5:Y:S01]  /*5770*/  @P2 LDG.E R26, desc[UR4][R14.64] ;  /* 0x000000040e1a2981 */ /* 0x022362000c1e1900 */
[----:B------:R-:W-:Y:S01]  /*5780*/  @!P2 PRMT R55, R0, 0x7610, R55 ;  /* 0x000076100037a816 */ /* 0x000fe20000000037 */
[----:B-1----:R-:W2:Y:S06]  /*5790*/  @!P2 LDC R26, c[0x0][0x980] ;  /* 0x00026000ff1aab82 */ /* 0x002eac0000000800 */
.L_x_74:
[----:B--2--5:R-:W-:Y:S01]  /*57a0*/  @!P1 FSETP.EQ.AND P3, PT, R26, RZ, PT ;  /* 0x000000ff1a00920b */ /* 0x024fe20003f62000 */
[----:B------:R-:W-:Y:S01]  /*57b0*/  @!UPT UIADD3 URZ, UPT, UPT, URZ, URZ, URZ ;  /* 0x000000fffffff290 */ /* 0x000fe2000fffe0ff */
[----:B------:R-:W-:Y:S11]  /*57c0*/  @!P1 BRA `(.L_x_75) ;  /* 0x0000000000149947 */ /* 0x000ff60003800000 */
[----:B------:R-:W-:Y:S02]  /*57d0*/  LOP3.LUT P1, RZ, R55, 0xff, RZ, 0xc0, !PT ;  /* 0x000000ff37ff7812 */ /* 0x000fe4000782c0ff */
[----:B------:R-:W-:Y:S04]  /*57e0*/  PLOP3.LUT P3, PT, PT, PT, UP3, 0x80, 0x8 ;  /* 0x000000000008781c */ /* 0x000fe80003f6f038 */
[----:B------:R-:W-:Y:S07]  /*57f0*/  PLOP3.LUT P3, PT, P3, PT, PT, 0x8, 0x80 ;  /* 0x000000000080781c */ /* 0x000fee0001f6e170 */
[----:B------:R-:W-:Y:S11]  /*5800*/  @P1 FSETP.EQ.AND P3, PT, R26, RZ, PT ;  /* 0x000000ff1a00120b */ /* 0x000ff60003f62000 */
[----:B------:R-:W-:Y:S02]  /*5810*/  @!UPT UIADD3 URZ, UPT, UPT, URZ, URZ, URZ ;  /* 0x000000fffffff290 */ /* 0x000fe4000fffe0ff */
.L_x_75:
[----:B------:R-:W-:Y:S01]  /*5820*/  ULEA UR5, UR23, UR24, 0x3 ;  /* 0x0000001817057291 */ /* 0x000fe2000f8e18ff */
[----:B------:R-:W-:Y:S02]  /*5830*/  SHF.L.U32 R9, R12, 0x1f, RZ ;  /* 0x0000001f0c097819 */ /* 0x000fe400000006ff */
[----:B------:R-:W-:Y:S04]  /*5840*/  ELECT P2, URZ, PT ;  /* 0x0000000000ff782f */ /* 0x000fe80003840000 */
[----:B------:R-:W-:Y:S02]  /*5850*/  PLOP3.LUT P2, PT, P3, P2, PT, 0xf2, 0x2f ;  /* 0x00000000002f781c */ /* 0x000fe40001f45e72 */
[----:B------:R-:W1:Y:S02]  /*5860*/  SYNCS.PHASECHK.TRANS64.TRYWAIT P1, [UR5+0xe8], R9 ;  /* 0x0000e809ff0075a7 */ /* 0x000e640008021105 */
[----:B-1----:R-:W-:Y:S09]  /*5870*/  @!P1 BRA `(.L_x_76) ;  /* 0x0000003800dc9947 */ /* 0x002ff20003800000 */
.L_x_162:
[----:B------:R-:W2:Y:S01]  /*5880*/  S2UR UR28, SR_CgaCtaId ;  /* 0x00000000001c79c3 */ /* 0x000ea20000008800 */
[----:B------:R-:W-:Y:S01]  /*5890*/  VOTEU.ALL UP0, P2 ;  /* 0x0000000000ff7886 */ /* 0x000fe20001000000 */
[----:B-1----:R-:W-:Y:S01]  /*58a0*/  @!P2 IADD3 R9, P1, PT, R18, 0x680, RZ ;  /* 0x000006801209a810 */ /* 0x002fe20007f3e0ff */
[----:B------:R-:W-:Y:S01]  /*58b0*/  UIADD3 UR6, UPT, UPT, UR23, 0x1, URZ ;  /* 0x0000000117067890 */ /* 0x000fe2000fffe0ff */
[----:B------:R-:W-:Y:S01]  /*58c0*/  @P0 SHF.R.U32.HI R16, RZ, 0x10, R5 ;  /* 0x00000010ff100819 */ /* 0x000fe20000011605 */
[----:B------:R-:W-:Y:S01]  /*58d0*/  UMOV UR48, 0x0 ;  /* 0x0000000000307882 */ /* 0x000fe20000000000 */
[----:B------:R-:W-:Y:S01]  /*58e0*/  @!UP0 ULEA UR4, UR23, UR24, 0xc ;  /* 0x0000001817048291 */ /* 0x000fe2000f8e60ff */
[----:B------:R-:W-:Y:S01]  /*58f0*/  @!P2 IMAD.X R0, RZ, RZ, R19, P1 ;  /* 0x000000ffff00a224 */ /* 0x000fe200008e0613 */
[----:B------:R-:W-:Y:S01]  /*5900*/  @!P2 R2UR UR7, R9 ;  /* 0x000000000907a2ca */ /* 0x000fe200000e0000 */
[----:B------:R-:W-:Y:S01]  /*5910*/  UMOV UR49, 0x10000000 ;  /* 0x1000000000317882 */ /* 0x000fe20000000000 */
[----:B------:R-:W-:Y:S02]  /*5920*/  @!UP0 UIADD3 UR8, UPT, UPT, UR4, 0x200, URZ ;  /* 0x0000020004088890 */ /* 0x000fe4000fffe0ff */
[----:B------:R-:W-:Y:S01]  /*5930*/  UISETP.NE.AND UP0, UPT, UR6, 0x3, UPT ;  /* 0x000000030600788c */ /* 0x000fe2000bf05270 */
[----:B------:R-:W-:Y:S01]  /*5940*/  @!P2 R2UR UR4, R0 ;  /* 0x000000000004a2ca */ /* 0x000fe200000e0000 */
[----:B------:R-:W-:Y:S02]  /*5950*/  @!P2 IMAD.MOV.U32 R0, RZ, RZ, 0x1000 ;  /* 0x00001000ff00a424 */ /* 0x000fe400078e00ff */
[----:B------:R-:W-:Y:S02]  /*5960*/  USEL UR6, UR6, URZ, UP0 ;  /* 0x000000ff06067287 */ /* 0x000fe40008000000 */
[----:B------:R-:W-:Y:S02]  /*5970*/  USEL UR23, URZ, 0x1, UP0 ;  /* 0x00000001ff177887 */ /* 0x000fe40008000000 */
[----:B------:R-:W-:Y:S01]  /*5980*/  VOTEU.ALL UP0, P2 ;  /* 0x0000000000ff7886 */ /* 0x000fe20001000000 */
[----:B------:R-:W-:Y:S03]  /*5990*/  IMAD.U32 R14, RZ, RZ, UR7 ;  /* 0x00000007ff0e7e24 */ /* 0x000fe6000f8e00ff */
[----:B------:R-:W-:Y:S01]  /*59a0*/  LOP3.LUT R12, R12, UR23, RZ, 0x3c, !PT ;  /* 0x000000170c0c7c12 */ /* 0x000fe2000f8e3cff */
[----:B------:R-:W-:Y:S01]  /*59b0*/  @!UP0 UMOV UR10, UR22 ;  /* 0x00000016000a8c82 */ /* 0x000fe20008000000 */
[----:B------:R-:W-:Y:S01]  /*59c0*/  IMAD.U32 R15, RZ, RZ, UR4 ;  /* 0x00000004ff0f7e24 */ /* 0x000fe2000f8e00ff */
[----:B------:R-:W-:Y:S01]  /*59d0*/  @!P2 R2UR UR20, R14 ;  /* 0x000000000e14a2ca */ /* 0x000fe200000e0000 */
[----:B------:R-:W-:Y:S01]  /*59e0*/  UIADD3 UR4, UPT, UPT, UR5, 0xd0, URZ ;  /* 0x000000d005047890 */ /* 0x000fe2000fffe0ff */
[----:B------:R-:W-:Y:S02]  /*59f0*/  SHF.L.U32 R9, R12, 0x1f, RZ ;  /* 0x0000001f0c097819 */ /* 0x000fe400000006ff */
[----:B------:R-:W-:Y:S01]  /*5a00*/  @!P2 R2UR UR21, R15 ;  /* 0x000000000f15a2ca */ /* 0x000fe200000e0000 */
[----:B--2---:R-:W-:Y:S03]  /*5a10*/  UPRMT UR7, UR28, 0x654, UR4 ;  /* 0x000006541c077896 */ /* 0x004fe60008000004 */
[----:B------:R-:W-:Y:S01]  /*5a20*/  @!UP0 UMOV UR9, UR4 ;  /* 0x0000000400098c82 */ /* 0x000fe20008000000 */
[----:B------:R-:W-:Y:S08]  /*5a30*/  ULEA UR4, UR6, UR24, 0x3 ;  /* 0x0000001806047291 */ /* 0x000ff0000f8e18ff */
[----:B------:R1:W-:Y:S01]  /*5a40*/  @!UP0 UTMALDG.5D [UR8], [UR20], desc[UR48] ;  /* 0x00003008140085b4 */ /* 0x0003e20008021000 */
[----:B------:R1:W-:Y:S01]  /*5a50*/  @!P2 SYNCS.ARRIVE.TRANS64.RED.A0TR RZ, [UR5+0xd0], R0 ;  /* 0x0000d000ffffa9a7 */ /* 0x0003e20008300405 */
[----:B------:R-:W-:Y:S01]  /*5a60*/  SYNCS.ARRIVE.TRANS64.RED.A1T0 RZ, [UR7], RZ ;  /* 0x000000ffffff79a7 */ /* 0x000fe20008100407 */
[----:B------:R-:W2:Y:S02]  /*5a70*/  SYNCS.PHASECHK.TRANS64.TRYWAIT P1, [UR4+0xe8], R9 ;  /* 0x0000e809ff0075a7 */ /* 0x000ea40008021104 */
[----:B-12---:R-:W-:Y:S05]  /*5a80*/  @!P1 BRA `(.L_x_77) ;  /* 0x0000003800709947 */ /* 0x006fea0003800000 */
.L_x_164:
[----:B------:R-:W2:Y:S01]  /*5a90*/  S2UR UR28, SR_CgaCtaId ;  /* 0x00000000001c79c3 */ /* 0x000ea20000008800 */
[----:B------:R-:W-:Y:S01]  /*5aa0*/  UPLOP3.LUT UP1, UPT, UPT, UPT, UPT, 0x80, 0x8 ;  /* 0x000000000008789c */ /* 0x000fe20003f2f070 */
[----:B-1----:R-:W-:Y:S01]  /*5ab0*/  @!P2 IADD3 R9, P1, PT, R18, 0x680, RZ ;  /* 0x000006801209a810 */ /* 0x002fe20007f3e0ff */
[----:B------:R-:W-:Y:S01]  /*5ac0*/  UMOV UR20, 0x0 ;  /* 0x0000000000147882 */ /* 0x000fe20000000000 */
[----:B------:R-:W-:Y:S01]  /*5ad0*/  UMOV UR21, 0x10000000 ;  /* 0x1000000000157882 */ /* 0x000fe20000000000 */
[----:B------:R-:W-:Y:S01]  /*5ae0*/  VOTEU.ALL UP0, P2 ;  /* 0x0000000000ff7886 */ /* 0x000fe20001000000 */
[----:B------:R-:W-:Y:S01]  /*5af0*/  LOP3.LUT R11, R11, 0x1, RZ, 0x3c, !PT ;  /* 0x000000010b0b7812 */ /* 0x000fe200078e3cff */
[----:B------:R-:W-:Y:S03]  /*5b00*/  @!P2 IMAD.X R0, RZ, RZ, R19, P1 ;  /* 0x000000ffff00a224 */ /* 0x000fe600008e0613 */
[----:B------:R-:W-:Y:S02]  /*5b10*/  @!UP0 ULEA UR5, UR6, UR24, 0xc ;  /* 0x0000001806058291 */ /* 0x000fe4000f8e60ff */
[----:B------:R-:W-:Y:S02]  /*5b20*/  UIADD3 UR6, UPT, UPT, UR6, 0x1, URZ ;  /* 0x0000000106067890 */ /* 0x000fe4000fffe0ff */
[----:B------:R-:W-:Y:S02]  /*5b30*/  @!UP0 UIADD3 UR10, UPT, UPT, UR22, 0x20, URZ ;  /* 0x00000020160a8890 */ /* 0x000fe4000fffe0ff */
[----:B------:R-:W-:Y:S01]  /*5b40*/  @!UP0 UIADD3 UR8, UPT, UPT, UR5, 0x200, URZ ;  /* 0x0000020005088890 */ /* 0x000fe2000fffe0ff */
[----:B------:R-:W-:Y:S01]  /*5b50*/  @!P2 R2UR UR5, R0 ;  /* 0x000000000005a2ca */ /* 0x000fe200000e0000 */
[----:B------:R-:W-:Y:S02]  /*5b60*/  UISETP.NE.AND UP0, UPT, UR6, 0x3, UPT ;  /* 0x000000030600788c */ /* 0x000fe4000bf05270 */
[----:B------:R-:W-:Y:S02]  /*5b70*/  UIADD3 UR22, UPT, UPT, UR15, UR43, URZ ;  /* 0x0000002b0f167290 */ /* 0x000fe4000fffe0ff */
[----:B------:R-:W-:Y:S01]  /*5b80*/  USEL UR23, UR6, URZ, UP0 ;  /* 0x000000ff06177287 */ /* 0x000fe20008000000 */
[----:B------:R-:W-:Y:S02]  /*5b90*/  @!P2 R2UR UR6, R9 ;  /* 0x000000000906a2ca */ /* 0x000fe400000e0000 */
[----:B------:R-:W-:Y:S02]  /*5ba0*/  PLOP3.LUT P0, PT, PT, PT, UP0, 0x80, 0x8 ;  /* 0x000000000008781c */ /* 0x000fe40003f0f008 */
[----:B------:R-:W-:Y:S02]  /*5bb0*/  VOTEU.ALL UP0, P2 ;  /* 0x0000000000ff7886 */ /* 0x000fe40001000000 */
[----:B------:R-:W-:Y:S01]  /*5bc0*/  SEL R0, RZ, 0x1, P0 ;  /* 0x00000001ff007807 */ /* 0x000fe20000000000 */
[----:B------:R-:W-:Y:S01]  /*5bd0*/  IMAD.U32 R15, RZ, RZ, UR5 ;  /* 0x00000005ff0f7e24 */ /* 0x000fe2000f8e00ff */
[----:B------:R-:W-:Y:S01]  /*5be0*/  UIADD3 UR5, UPT, UPT, UR4, 0xd0, URZ ;  /* 0x000000d004057890 */ /* 0x000fe2000fffe0ff */
[----:B------:R-:W-:Y:S02]  /*5bf0*/  LOP3.LUT P0, RZ, R6, 0x1, RZ, 0xc0, !PT ;  /* 0x0000000106ff7812 */ /* 0x000fe4000780c0ff */
[----:B------:R-:W-:Y:S02]  /*5c00*/  LOP3.LUT R12, R12, R0, RZ, 0x3c, !PT ;  /* 0x000000000c0c7212 */ /* 0x000fe400078e3cff */
[----:B------:R-:W-:Y:S01]  /*5c10*/  IMAD.U32 R14, RZ, RZ, UR6 ;  /* 0x00000006ff0e7e24 */ /* 0x000fe2000f8e00ff */
[----:B------:R-:W-:Y:S01]  /*5c20*/  @!P2 R2UR UR7, R15 ;  /* 0x000000000f07a2ca */ /* 0x000fe200000e0000 */
[----:B------:R-:W-:Y:S01]  /*5c30*/  @!UP0 UMOV UR9, UR5 ;  /* 0x0000000500098c82 */ /* 0x000fe20008000000 */
[----:B--2---:R-:W-:Y:S02]  /*5c40*/  UPRMT UR5, UR28, 0x654, UR5 ;  /* 0x000006541c057896 */ /* 0x004fe40008000005 */
[----:B------:R-:W-:Y:S01]  /*5c50*/  @!P2 R2UR UR6, R14 ;  /* 0x000000000e06a2ca */ /* 0x000fe200000e0000 */
[----:B------:R-:W-:Y:S11]  /*5c60*/  UIADD3 UR28, UPT, UPT, UR16, UR42, URZ ;  /* 0x0000002a101c7290 */ /* 0x000ff6000fffe0ff */
[----:B------:R-:W-:Y:S01]  /*5c70*/  @!UPT UIADD3 URZ, UPT, UPT, URZ, URZ, URZ ;  /* 0x000000fffffff290 */ /* 0x000fe2000fffe0ff */
[----:B------:R1:W-:Y:S01]  /*5c80*/  @!UP0 UTMALDG.5D [UR8], [UR6], desc[UR20] ;  /* 0x00001408060085b4 */ /* 0x0003e20008021000 */
[----:B------:R1:W-:Y:S01]  /*5c90*/  @!P2 SYNCS.ARRIVE.TRANS64.RED.A0TR RZ, [UR4+0xd0], R8 ;  /* 0x0000d008ffffa9a7 */ /* 0x0003e20008300404 */
[----:B------:R-:W-:Y:S01]  /*5ca0*/  SYNCS.ARRIVE.TRANS64.RED.A1T0 RZ, [UR5], RZ ;  /* 0x000000ffffff79a7 */ /* 0x000fe20008100405 */
[----:B------:R-:W-:Y:S05]  /*5cb0*/  @P0 BRA `(.L_x_78) ;  /* 0xffffffec00f80947 */ /* 0x000fea000383ffff */
[----:B------:R-:W-:Y:S01]  /*5cc0*/  UIADD3 UR5, UPT, UPT, UR24, 0xe8, URZ ;  /* 0x000000e818057890 */ /* 0x000fe2000fffe0ff */
[----:B------:R-:W-:-:S03]  /*5cd0*/  SHF.L.U32 R2, R12, 0x1f, RZ ;  /* 0x0000001f0c027819 */ /* 0x000fc600000006ff */
[----:B------:R-:W-:-:S09]  /*5ce0*/  ULEA UR4, UR23, UR5, 0x3 ;  /* 0x0000000517047291 */ /* 0x000fd2000f8e18ff */
[----:B------:R-:W2:Y:S02]  /*5cf0*/  SYNCS.PHASECHK.TRANS64.TRYWAIT P0, [UR4], R2 ;  /* 0x00000002ff0075a7 */ /* 0x000ea40008001104 */
[----:B--2---:R-:W-:Y:S05]  /*5d00*/  @!P0 BRA `(.L_x_79) ;  /* 0x0000003400e88947 */ /* 0x004fea0003800000 */
.L_x_166:
[----:B------:R-:W-:-:S04]  /*5d10*/  UIADD3 UR4, UPT, UPT, UR23, 0x1, URZ ;  /* 0x0000000117047890 */ /* 0x000fc8000fffe0ff */
[----:B------:R-:W-:-:S04]  /*5d20*/  UISETP.NE.AND UP0, UPT, UR4, 0x3, UPT ;  /* 0x000000030400788c */ /* 0x000fc8000bf05270 */
[----:B------:R-:W-:Y:S02]  /*5d30*/  USEL UR4, UR4, URZ, UP0 ;  /* 0x000000ff04047287 */ /* 0x000fe40008000000 */
[----:B------:R-:W-:-:S04]  /*5d40*/  PLOP3.LUT P0, PT, PT, PT, UP0, 0x80, 0x8 ;  /* 0x000000000008781c */ /* 0x000fc80003f0f008 */
[----:B--2---:R-:W-:Y:S01]  /*5d50*/  SEL R2, RZ, 0x1, P0 ;  /* 0x00000001ff027807 */ /* 0x004fe20000000000 */
[----:B------:R-:W-:-:S03]  /*5d60*/  IMAD.U32 R0, RZ, RZ, UR4 ;  /* 0x00000004ff007e24 */ /* 0x000fc6000f8e00ff */
[----:B------:R-:W-:Y:S01]  /*5d70*/  LOP3.LUT R12, R12, R2, RZ, 0x3c, !PT ;  /* 0x000000020c0c7212 */ /* 0x000fe200078e3cff */
[C---:B------:R-:W-:Y:S01]  /*5d80*/  VIADD R4, R0.reuse, 0x1 ;  /* 0x0000000100047836 */ /* 0x040fe20000000000 */
[----:B------:R-:W-:Y:S02]  /*5d90*/  LEA R2, R0, UR5, 0x3 ;  /* 0x0000000500027c11 */ /* 0x000fe4000f8e18ff */
[----:B------:R-:W-:Y:S02]  /*5da0*/  SHF.L.U32 R3, R12, 0x1f, RZ ;  /* 0x0000001f0c037819 */ /* 0x000fe400000006ff */
[----:B------:R-:W-:Y:S02]  /*5db0*/  ISETP.NE.AND P0, PT, R4, 0x3, PT ;  /* 0x000000030400780c */ /* 0x000fe40003f05270 */
[----:B------:R-:W2:Y:S02]  /*5dc0*/  SYNCS.PHASECHK.TRANS64.TRYWAIT P1, [R2+URZ], R3 ;  /* 0x00000003020075a7 */ /* 0x000ea400080211ff */
[----:B------:R-:W-:-:S02]  /*5dd0*/  SEL R0, RZ, 0x1, P0 ;  /* 0x00000001ff007807 */ /* 0x000fc40000000000 */
[----:B------:R-:W-:Y:S02]  /*5de0*/  SEL R4, R4, RZ, P0 ;  /* 0x000000ff04047207 */ /* 0x000fe40000000000 */
[----:B------:R-:W-:Y:S01]  /*5df0*/  LOP3.LUT R0, R12, R0, RZ, 0x3c, !PT ;  /* 0x000000000c007212 */ /* 0x000fe200078e3cff */
[----:B--2---:R-:W-:Y:S06]  /*5e00*/  @!P1 BRA `(.L_x_80) ;  /* 0x0000003400c09947 */ /* 0x004fec0003800000 */
.L_x_167:
[----:B------:R-:W-:Y:S02]  /*5e10*/  LEA R4, R4, UR5, 0x3 ;  /* 0x0000000504047c11 */ /* 0x000fe4000f8e18ff */
[----:B------:R-:W-:-:S07]  /*5e20*/  SHF.L.U32 R0, R0, 0x1f, RZ ;  /* 0x0000001f00007819 */ /* 0x000fce00000006ff */
.L_x_81:
[----:B---3--:R3:W4:Y:S02]  /*5e30*/  SYNCS.PHASECHK.TRANS64.TRYWAIT P0, [R4+URZ], R0 ;  /* 0x00000000040075a7 */ /* 0x00872400080011ff */
[----:B----4-:R-:W-:Y:S05]  /*5e40*/  @!P0 NANOSLEEP.SYNCS 0x989680 ;  /* 0x009896800000895d */ /* 0x010fea0003900000 */
[----:B------:R-:W4:Y:S02]  /*5e50*/  @!P0 SYNCS.PHASECHK.TRANS64 P0, [R4+URZ], R0 ;  /* 0x00000000040085a7 */ /* 0x000f2400080010ff */
[----:B-1--4-:R-:W-:Y:S05]  /*5e60*/  @P0 EXIT ;  /* 0x000000000000094d */ /* 0x012fea0003800000 */
[----:B------:R-:W-:Y:S05]  /*5e70*/  BRA `(.L_x_81) ;  /* 0xfffffffc00ec7947 */ /* 0x000fea000383ffff */
.L_x_69:
[----:B------:R-:W-:-:S06]  /*5e80*/  UISETP.GE.AND UP0, UPT, UR15, 0x4, UPT ;  /* 0x000000040f00788c */ /* 0x000fcc000bf06270 */
[----:B------:R-:W-:-:S13]  /*5e90*/  PLOP3.LUT P0, PT, PT, PT, UP0, 0x80, 0x8 ;  /* 0x000000000008781c */ /* 0x000fda0003f0f008 */
[----:B-1----:R-:W-:Y:S05]  /*5ea0*/  @!P0 EXIT ;  /* 0x000000000000894d */ /* 0x002fea0003800000 */
[----:B------:R-:W1:Y:S08]  /*5eb0*/  S2UR UR4, SR_CgaCtaId ;  /* 0x00000000000479c3 */ /* 0x000e700000008800 */
[----:B------:R-:W-:Y:S01]  /*5ec0*/  BAR.SYNC.DEFER_BLOCKING 0x6, 0xa0 ;  /* 0x0182800000007b1d */ /* 0x000fe20000010000 */
[C---:B------:R-:W-:Y:S01]  /*5ed0*/  IMAD.SHL.U32 R6, R54.reuse, 0x20, RZ ;  /* 0x0000002036067824 */ /* 0x040fe200078e00ff */
[----:B------:R-:W-:Y:S01]  /*5ee0*/  SHF.R.U32.HI R7, RZ, 0x1, R54 ;  /* 0x00000001ff077819 */ /* 0x000fe20000011636 */
[C---:B------:R-:W-:Y:S01]  /*5ef0*/  IMAD.SHL.U32 R53, R54.reuse, 0x10, RZ ;  /* 0x0000001036357824 */ /* 0x040fe200078e00ff */
[----:B------:R-:W-:Y:S01]  /*5f00*/  USHF.R.S32.HI UR54, URZ, 0x1f, UR5 ;  /* 0x0000001fff367899 */ /* 0x000fe20008011405 */
[----:B------:R-:W-:Y:S01]  /*5f10*/  IMAD.U32 R23, R54, 0x10000, RZ ;  /* 0x0001000036177824 */ /* 0x000fe200078e00ff */
[----:B------:R-:W-:Y:S01]  /*5f20*/  UMOV UR50, 0x400 ;  /* 0x0000040000327882 */ /* 0x000fe20000000000 */
[----:B------:R-:W2:Y:S01]  /*5f30*/  LDCU.64 UR6, c[0x0][0x988] ;  /* 0x00013100ff0677ac */ /* 0x000ea20008000a00 */
[----:B------:R-:W3:Y:S01]  /*5f40*/  LDC.64 R40, c[0x0][0x988] ;  /* 0x00026200ff287b82 */ /* 0x000ee20000000a00 */
[----:B------:R-:W-:Y:S01]  /*5f50*/  LOP3.LUT R0, R6, 0xc0, RZ, 0xc0, !PT ;  /* 0x000000c006007812 */ /* 0x000fe200078ec0ff */
[----:B------:R-:W-:Y:S01]  /*5f60*/  IMAD.MOV.U32 R63, RZ, RZ, 0x10 ;  /* 0x00000010ff3f7424 */ /* 0x000fe200078e00ff */
[----:B------:R-:W-:Y:S01]  /*5f70*/  LOP3.LUT R53, R53, 0x600, RZ, 0xc0, !PT ;  /* 0x0000060035357812 */ /* 0x000fe200078ec0ff */
[----:B------:R-:W-:Y:S01]  /*5f80*/  ULEA.HI UR54, UR54, UR5, URZ, 0x6 ;  /* 0x0000000536367291 */ /* 0x000fe2000f8f30ff */
[----:B------:R-:W-:Y:S01]  /*5f90*/  LOP3.LUT R7, R0, 0x8, R7, 0xf8, !PT ;  /* 0x0000000800077812 */ /* 0x000fe200078ef807 */
[C---:B------:R-:W-:Y:S01]  /*5fa0*/  IMAD.SHL.U32 R0, R54.reuse, 0x4, RZ ;  /* 0x0000000436007824 */ /* 0x040fe200078e00ff */
[----:B------:R-:W-:Y:S01]  /*5fb0*/  LOP3.LUT R53, R53, 0x20, R6, 0xf8, !PT ;  /* 0x0000002035357812 */ /* 0x000fe200078ef806 */
[----:B------:R-:W4:Y:S01]  /*5fc0*/  LDC.64 R42, c[0x0][0x990] ;  /* 0x00026400ff2a7b82 */ /* 0x000f220000000a00 */
[----:B------:R-:W-:Y:S01]  /*5fd0*/  LOP3.LUT P0, RZ, R54, 0x4, RZ, 0xc0, !PT ;  /* 0x0000000436ff7812 */ /* 0x000fe2000780c0ff */
[----:B------:R-:W-:Y:S01]  /*5fe0*/  IMAD.MOV.U32 R52, RZ, RZ, 0x1 ;  /* 0x00000001ff347424 */ /* 0x000fe200078e00ff */
[----:B------:R-:W-:Y:S01]  /*5ff0*/  LOP3.LUT R0, R7, 0x18, R0, 0x78, !PT ;  /* 0x0000001807007812 */ /* 0x000fe200078e7800 */
[----:B------:R-:W-:Y:S01]  /*6000*/  IMAD.MOV.U32 R22, RZ, RZ, RZ ;  /* 0x000000ffff167224 */ /* 0x000fe200078e00ff */
[----:B------:R-:W-:-:S02]  /*6010*/  LOP3.LUT R53, R53, 0x100, R6, 0xf8, !PT ;  /* 0x0000010035357812 */ /* 0x000fc400078ef806 */
[----:B------:R-:W-:Y:S01]  /*6020*/  CS2R R50, SRZ ;  /* 0x0000000000327805 */ /* 0x000fe2000001ff00 */
[----:B-1----:R-:W-:Y:S01]  /*6030*/  ULEA UR50, UR4, UR50, 0x18 ;  /* 0x0000003204327291 */ /* 0x002fe2000f8ec0ff */
[----:B------:R-:W-:Y:S01]  /*6040*/  LOP3.LUT R54, R54, 0x60, RZ, 0xc0, !PT ;  /* 0x0000006036367812 */ /* 0x000fe200078ec0ff */
[----:B--2---:R-:W-:Y:S01]  /*6050*/  IMAD.U32 R58, RZ, RZ, UR6 ;  /* 0x00000006ff3a7e24 */ /* 0x004fe2000f8e00ff */
[----:B------:R-:W-:Y:S01]  /*6060*/  LOP3.LUT R53, R53, R0, RZ, 0xfc, !PT ;  /* 0x0000000035357212 */ /* 0x000fe200078efcff */
[----:B------:R-:W-:Y:S01]  /*6070*/  IMAD.U32 R57, RZ, RZ, UR7 ;  /* 0x00000007ff397e24 */ /* 0x000fe2000f8e00ff */
[----:B------:R-:W1:Y:S01]  /*6080*/  LDCU.64 UR6, c[0x0][0x9b0] ;  /* 0x00013600ff0677ac */ /* 0x000e620008000a00 */
[----:B------:R-:W-:Y:S02]  /*6090*/  LOP3.LUT R23, R23, 0x600000, RZ, 0xc0, !PT ;  /* 0x0060000017177812 */ /* 0x000fe400078ec0ff */
[----:B------:R-:W-:Y:S01]  /*60a0*/  SEL R63, R63, 0xfffffff0, !P0 ;  /* 0xfffffff03f3f7807 */ /* 0x000fe20004000000 */
[----:B------:R-:W2:Y:S01]  /*60b0*/  LDS R2, [UR50+0x160] ;  /* 0x00016032ff027984 */ /* 0x000ea20008000800 */
[----:B------:R-:W-:Y:S01]  /*60c0*/  UIADD3 UR4, UPT, UPT, UR50, 0x200, URZ ;  /* 0x0000020032047890 */ /* 0x000fe2000fffe0ff */
[----:B------:R-:W2:Y:S05]  /*60d0*/  LDCU UR58, c[0x0][0x370] ;  /* 0x00006e00ff3a77ac */ /* 0x000eaa0008000800 */
[----:B------:R-:W-:Y:S01]  /*60e0*/  IMAD.U32 R0, RZ, RZ, UR4 ;  /* 0x00000004ff007e24 */ /* 0x000fe2000f8e00ff */
[----:B------:R-:W-:Y:S01]  /*60f0*/  UMOV UR52, URZ ;  /* 0x000000ff00347c82 */ /* 0x000fe20008000000 */
[----:B------:R-:W2:Y:S01]  /*6100*/  LDCU UR48, c[0x0][0xc0c] ;  /* 0x00018180ff3077ac */ /* 0x000ea20008000800 */
[----:B------:R-:W2:Y:S01]  /*6110*/  LDCU UR38, c[0x0][0xc30] ;  /* 0x00018600ff2677ac */ /* 0x000ea20008000800 */
[----:B-1----:R-:W-:-:S02]  /*6120*/  IMAD.U32 R60, RZ, RZ, UR6 ;  /* 0x00000006ff3c7e24 */ /* 0x002fc4000f8e00ff */
[----:B------:R-:W-:Y:S01]  /*6130*/  IMAD.U32 R59, RZ, RZ, UR7 ;  /* 0x00000007ff3b7e24 */ /* 0x000fe2000f8e00ff */
[----:B------:R-:W1:Y:S01]  /*6140*/  LDCU UR59, c[0x0][0x38c] ;  /* 0x00007180ff3b77ac */ /* 0x000e620008000800 */
[----:B------:R-:W1:Y:S01]  /*6150*/  LDCU.64 UR46, c[0x0][0xc28] ;  /* 0x00018500ff2e77ac */ /* 0x000e620008000a00 */
[----:B------:R-:W1:Y:S01]  /*6160*/  LDCU.128 UR60, c[0x0][0xc10] ;  /* 0x00018200ff3c77ac */ /* 0x000e620008000c00 */
[----:B------:R-:W1:Y:S01]  /*6170*/  LDCU UR57, c[0x0][0x374] ;  /* 0x00006e80ff3977ac */ /* 0x000e620008000800 */
[----:B------:R-:W-:Y:S01]  /*6180*/  USHF.R.S32.HI UR54, URZ, 0x6, UR54 ;  /* 0x00000006ff367899 */ /* 0x000fe20008011436 */
[----:B------:R-:W-:Y:S01]  /*6190*/  UMOV UR55, URZ ;  /* 0x000000ff00377c82 */ /* 0x000fe20008000000 */
[----:B------:R-:W-:Y:S01]  /*61a0*/  UMOV UR56, URZ ;  /* 0x000000ff00387c82 */ /* 0x000fe20008000000 */
[C---:B--2---:R-:W-:Y:S01]  /*61b0*/  VIADD R3, R2.reuse, 0x40 ;  /* 0x0000004002037836 */ /* 0x044fe20000000000 */
[----:B------:R-:W-:-:S04]  /*61c0*/  LOP3.LUT R2, R2, 0xffff, RZ, 0xc0, !PT ;  /* 0x0000ffff02027812 */ /* 0x000fc800078ec0ff */
[----:B------:R-:W-:-:S05]  /*61d0*/  LOP3.LUT R3, R3, 0xffff, RZ, 0xc0, !PT ;  /* 0x0000ffff03037812 */ /* 0x000fca00078ec0ff */
[----:B-1-34-:R2:W-:Y:S02]  /*61e0*/  STL.64 [R1], R2 ;  /* 0x0000000201007387 */ /* 0x01a5e40000100a00 */
.L_x_112:
[----:B--2---:R-:W-:Y:S04]  /*61f0*/  SHF.L.U32 R2, R50, 0x1f, RZ ;  /* 0x0000001f32027819 */ /* 0x004fe800000006ff */
[----:B------:R-:W1:Y:S02]  /*6200*/  SYNCS.PHASECHK.TRANS64.TRYWAIT P0, [UR50+0x110], R2 ;  /* 0x00011002ff0075a7 */ /* 0x000e640008001132 */
[----:B-1----:R-:W-:Y:S05]  /*6210*/  @!P0 BRA `(.L_x_82) ;  /* 0x0000003000d08947 */ /* 0x002fea0003800000 */
.L_x_169:
[----:B------:R-:W2:Y:S01]  /*6220*/  LDS.128 R44, [UR50+0x150] ;  /* 0x00015032ff2c7984 */ /* 0x000ea20008000c00 */
[----:B------:R-:W-:Y:S02]  /*6230*/  UIADD3 UR4, UPT, UPT, UR50, 0x118, URZ ;  /* 0x0000011832047890 */ /* 0x000fe4000fffe0ff */
[----:B------:R-:W-:Y:S02]  /*6240*/  UISETP.GE.AND UP1, UPT, UR39, 0x1, UPT ;  /* 0x000000012700788c */ /* 0x000fe4000bf26270 */
[----:B------:R-:W-:Y:S01]  /*6250*/  UPRMT UR4, URZ, 0x654, UR4 ;  /* 0x00000654ff047896 */ /* 0x000fe20008000004 */
[----:B------:R-:W-:Y:S01]  /*6260*/  @!PT LDS RZ, [RZ] ;  /* 0x00000000fffff984 */ /* 0x000fe20000000800 */
[----:B------:R-:W-:Y:S01]  /*6270*/  @!PT LDS RZ, [RZ] ;  /* 0x00000000fffff984 */ /* 0x000fe20000000800 */
[----:B------:R-:W-:Y:S01]  /*6280*/  @!PT LDS RZ, [RZ] ;  /* 0x00000000fffff984 */ /* 0x000fe20000000800 */
[----:B------:R-:W-:Y:S01]  /*6290*/  @!PT LDS RZ, [RZ] ;  /* 0x00000000fffff984 */ /* 0x000fe20000000800 */
[----:B------:R3:W-:Y:S06]  /*62a0*/  MEMBAR.ALL.CTA ;  /* 0x0000000000007992 */ /* 0x0007ec0000008000 */
[----:B---3--:R-:W3:Y:S02]  /*62b0*/  FENCE.VIEW.ASYNC.S ;  /* 0x00000000000073c6 */ /* 0x008ee40000000000 */
[----:B---3--:R-:W-:Y:S01]  /*62c0*/  SYNCS.ARRIVE.TRANS64.RED.A1T0 RZ, [UR4], RZ ;  /* 0x000000ffffff79a7 */ /* 0x008fe20008100404 */
[----:B--2---:R-:W-:Y:S11]  /*62d0*/  LOP3.LUT P0, RZ, R46, 0x1, RZ, 0xc0, !PT ;  /* 0x000000012eff7812 */ /* 0x004ff6000780c0ff */
[----:B------:R-:W-:Y:S02]  /*62e0*/  @!UPT UIADD3 URZ, UPT, UPT, URZ, URZ, URZ ;  /* 0x000000fffffff290 */ /* 0x000fe4000fffe0ff */
[----:B------:R-:W-:Y:S01]  /*62f0*/  VOTEU.ANY UP0, P0 ;  /* 0x0000000000ff7886 */ /* 0x000fe20000000100 */
[----:B------:R-:W-:Y:S11]  /*6300*/  PLOP3.LUT P0, PT, PT, PT, UP0, 0x80, 0x8 ;  /* 0x000000000008781c */ /* 0x000ff60003f0f008 */
[----:B------:R-:W-:Y:S02]  /*6310*/  @!UPT UIADD3 URZ, UPT, UPT, URZ, URZ, URZ ;  /* 0x000000fffffff290 */ /* 0x000fe4000fffe0ff */
[----:B-1----:R-:W-:Y:S02]  /*6320*/  @P0 MOV R2, R44 ;  /* 0x0000002c00020202 */ /* 0x002fe40000000f00 */
[----:B------:R-:W-:Y:S02]  /*6330*/  @P0 LOP3.LUT R0, R45, 0xffff, RZ, 0xc0, !PT ;  /* 0x0000ffff2d000812 */ /* 0x000fe400078ec0ff */
[----:B------:R-:W-:Y:S02]  /*6340*/  @P0 R2UR UR6, R2 ;  /* 0x00000000020602ca */ /* 0x000fe400000e0000 */
[----:B------:R-:W-:Y:S01]  /*6350*/  @P0 R2UR UR5, R0 ;  /* 0x00000000000502ca */ /* 0x000fe200000e0000 */
[----:B------:R-:W-:Y:S05]  /*6360*/  IMAD.U32 R0, RZ, RZ, UR54 ;  /* 0x00000036ff007e24 */ /* 0x000fea000f8e00ff */
[----:B------:R-:W-:Y:S05]  /*6370*/  IABS R2, R0 ;  /* 0x0000000000027213 */ /* 0x000fea0000000000 */
[----:B------:R-:W-:Y:S02]  /*6380*/  @UP0 UMOV UR37, UR6 ;  /* 0x0000000600250c82 */ /* 0x000fe40008000000 */
[----:B------:R-:W-:Y:S01]  /*6390*/  @UP0 UMOV UR36, UR5 ;  /* 0x0000000500240c82 */ /* 0x000fe20008000000 */
[----:B------:R-:W-:Y:S05]  /*63a0*/  BRA.U !UP1, `(.L_x_83) ;  /* 0x0000000109cc7547 */ /* 0x000fea000b800000 */
[----:B------:R-:W1:Y:S01]  /*63b0*/  LDCU UR9, c[0x0][0xc20] ;  /* 0x00018400ff0977ac */ /* 0x000e620008000800 */
[----:B------:R-:W-:Y:S02]  /*63c0*/  UIMAD.WIDE.U32 UR4, UR57, UR63, URZ ;  /* 0x0000003f390472a5 */ /* 0x000fe4000f8e00ff */
[----:B------:R-:W-:Y:S02]  /*63d0*/  UIMAD.WIDE.U32 UR6, UR58, UR60, URZ ;  /* 0x0000003c3a0672a5 */ /* 0x000fe4000f8e00ff */
[----:B------:R-:W-:Y:S02]  /*63e0*/  UIMAD.WIDE.U32 UR10, UR36, UR63, URZ ;  /* 0x0000003f240a72a5 */ /* 0x000fe4000f8e00ff */
[----:B------:R-:W-:Y:S02]  /*63f0*/  UISETP.NE.AND UP0, UPT, UR62, 0x1, UPT ;  /* 0x000000013e00788c */ /* 0x000fe4000bf05270 */
[----:B------:R-:W-:Y:S02]  /*6400*/  UISETP.NE.AND UP1, UPT, UR48, 0x1, UPT ;  /* 0x000000013000788c */ /* 0x000fe4000bf25270 */
[----:B------:R-:W-:Y:S02]  /*6410*/  UISETP.NE.AND UP2, UPT, UR39, 0x1, UPT ;  /* 0x000000012700788c */ /* 0x000fe4000bf45270 */
[----:B------:R-:W-:Y:S01]  /*6420*/  UIMAD.WIDE.U32 UR12, UR37, UR60, URZ ;  /* 0x0000003c250c72a5 */ /* 0x000fe2000f8e00ff */
[----:B------:R-:W-:Y:S01]  /*6430*/  UMOV UR4, UR5 ;  /* 0x0000000500047c82 */ /* 0x000fe20008000000 */
[----:B------:R-:W-:Y:S01]  /*6440*/  UMOV UR6, UR11 ;  /* 0x0000000b00067c82 */ /* 0x000fe20008000000 */
[----:B-1----:R-:W-:Y:S03]  /*6450*/  USHF.R.U32.HI UR8, URZ, UR9, UR4 ;  /* 0x00000009ff087299 */ /* 0x002fe60008011604 */
[----:B------:R-:W-:Y:S02]  /*6460*/  UMOV UR4, UR7 ;  /* 0x0000000700047c82 */ /* 0x000fe40008000000 */
[----:B------:R-:W-:Y:S02]  /*6470*/  USHF.R.U32.HI UR5, URZ, UR61, UR4 ;  /* 0x0000003dff057299 */ /* 0x000fe40008011604 */
[----:B------:R-:W-:Y:S02]  /*6480*/  USEL UR4, UR57, UR8, !UP0 ;  /* 0x0000000839047287 */ /* 0x000fe4000c000000 */
[----:B------:R-:W-:Y:S02]  /*6490*/  USHF.R.U32.HI UR8, URZ, UR9, UR6 ;  /* 0x00000009ff087299 */ /* 0x000fe40008011606 */
[----:B------:R-:W-:Y:S02]  /*64a0*/  UIMAD.WIDE.U32 UR6, UR4, UR46, URZ ;  /* 0x0000002e040672a5 */ /* 0x000fe4000f8e00ff */
[----:B------:R-:W-:Y:S02]  /*64b0*/  USEL UR9, UR58, UR5, !UP1 ;  /* 0x000000053a097287 */ /* 0x000fe4000c800000 */
[----:B------:R-:W-:Y:S02]  /*64c0*/  USEL UR8, UR36, UR8, !UP0 ;  /* 0x0000000824087287 */ /* 0x000fe4000c000000 */
[----:B------:R-:W-:Y:S01]  /*64d0*/  UIMAD.WIDE.U32 UR10, UR9, UR46, URZ ;  /* 0x0000002e090a72a5 */ /* 0x000fe2000f8e00ff */
[----:B------:R-:W-:Y:S01]  /*64e0*/  UMOV UR6, UR7 ;  /* 0x0000000700067c82 */ /* 0x000fe20008000000 */
[----:B------:R-:W-:Y:S01]  /*64f0*/  UMOV UR5, UR13 ;  /* 0x0000000d00057c82 */ /* 0x000fe20008000000 */
[----:B------:R-:W-:Y:S02]  /*6500*/  @UP2 USHF.R.U32.HI UR4, URZ, UR47, UR6 ;  /* 0x0000002fff042299 */ /* 0x000fe40008011606 */
[----:B------:R-:W-:Y:S02]  /*6510*/  USHF.R.U32.HI UR5, URZ, UR61, UR5 ;  /* 0x0000003dff057299 */ /* 0x000fe40008011605 */
[----:B------:R-:W-:Y:S02]  /*6520*/  UIMAD UR4, UR39, UR4, URZ ;  /* 0x00000004270472a4 */ /* 0x000fe4000f8e02ff */
[----:B------:R-:W-:Y:S02]  /*6530*/  USEL UR5, UR37, UR5, !UP1 ;  /* 0x0000000525057287 */ /* 0x000fe4000c800000 */
[----:B------:R-:W-:Y:S01]  /*6540*/  UISETP.GE.AND UP0, UPT, UR8, UR4, UPT ;  /* 0x000000040800728c */ /* 0x000fe2000bf06270 */
[----:B------:R-:W-:Y:S01]  /*6550*/  UMOV UR6, UR11 ;  /* 0x0000000b00067c82 */ /* 0x000fe20008000000 */
[----:B------:R-:W-:Y:S02]  /*6560*/  UIMAD.WIDE.U32 UR10, UR8, UR46, URZ ;  /* 0x0000002e080a72a5 */ /* 0x000fe4000f8e00ff */
[----:B------:R-:W-:Y:S04]  /*6570*/  @UP2 USHF.R.U32.HI UR9, URZ, UR47, UR6 ;  /* 0x0000002fff092299 */ /* 0x000fe80008011606 */
[----:B------:R-:W-:Y:S01]  /*6580*/  UIMAD UR6, UR39, UR9, URZ ;  /* 0x00000009270672a4 */ /* 0x000fe2000f8e02ff */
[----:B------:R-:W-:Y:S03]  /*6590*/  UMOV UR4, UR11 ;  /* 0x0000000b00047c82 */ /* 0x000fe60008000000 */
[----:B------:R-:W-:Y:S02]  /*65a0*/  UISETP.GE.OR UP0, UPT, UR5, UR6, UP0 ;  /* 0x000000060500728c */ /* 0x000fe40008706670 */
[----:B------:R-:W-:Y:S02]  /*65b0*/  USHF.R.U32.HI UR4, URZ, UR47, UR4 ;  /* 0x0000002fff047299 */ /* 0x000fe40008011604 */
[----:B------:R-:W-:Y:S02]  /*65c0*/  UIMAD.WIDE.U32 UR6, UR5, UR46, URZ ;  /* 0x0000002e050672a5 */ /* 0x000fe4000f8e00ff */
[----:B------:R-:W-:Y:S02]  /*65d0*/  USEL UR11, UR8, UR4, !UP2 ;  /* 0x00000004080b7287 */ /* 0x000fe4000d000000 */
[----:B------:R-:W-:Y:S02]  /*65e0*/  UIADD3 UR6, UPT, UPT, -UR5, URZ, URZ ;  /* 0x000000ff05067290 */ /* 0x000fe4000fffe1ff */
[----:B------:R-:W-:Y:S02]  /*65f0*/  UIADD3 UR10, UPT, UPT, -UR11, URZ, URZ ;  /* 0x000000ff0b0a7290 */ /* 0x000fe4000fffe1ff */
[----:B------:R-:W-:Y:S02]  /*6600*/  UIMAD UR6, UR48, UR6, UR37 ;  /* 0x00000006300672a4 */ /* 0x000fe4000f8e0225 */
[----:B------:R-:W-:Y:S01]  /*6610*/  UIMAD UR10, UR39, UR10, UR8 ;  /* 0x0000000a270a72a4 */ /* 0x000fe2000f8e0208 */
[----:B------:R-:W-:Y:S01]  /*6620*/  @!UP0 UMOV UR4, UR7 ;  /* 0x0000000700048c82 */ /* 0x000fe20008000000 */
[----:B------:R-:W-:Y:S02]  /*6630*/  UIADD3 UR7, UPT, UPT, -UR8, URZ, URZ ;  /* 0x000000ff08077290 */ /* 0x000fe4000fffe1ff */
[----:B------:R-:W-:Y:S04]  /*6640*/  @!UP0 USHF.R.U32.HI UR4, URZ, UR47, UR4 ;  /* 0x0000002fff048299 */ /* 0x000fe80008011604 */
[----:B------:R-:W-:Y:S04]  /*6650*/  @!UP0 USEL UR4, UR5, UR4, !UP2 ;  /* 0x0000000405048287 */ /* 0x000fe8000d000000 */
[----:B------:R-:W-:Y:S02]  /*6660*/  @!UP0 UIMAD UR9, UR9, UR10, UR4 ;  /* 0x0000000a090982a4 */ /* 0x000fe4000f8e0204 */
[----:B------:R-:W-:Y:S02]  /*6670*/  @!UP0 UIADD3 UR10, UPT, UPT, UR11, -UR4, URZ ;  /* 0x800000040b0a8290 */ /* 0x000fe4000fffe0ff */
[----:B------:R-:W-:Y:S02]  /*6680*/  UIMAD UR4, UR62, UR7, UR36 ;  /* 0x000000073e0472a4 */ /* 0x000fe4000f8e0224 */
[----:B------:R-:W-:Y:S03]  /*6690*/  @!UP0 UIMAD UR8, UR10, UR39, UR5 ;  /* 0x000000270a0882a4 */ /* 0x000fe6000f8e0205 */
[----:B------:R-:W-:Y:S02]  /*66a0*/  @!UP0 UMOV UR5, UR9 ;  /* 0x0000000900058c82 */ /* 0x000fe40008000000 */
[----:B------:R-:W-:Y:S02]  /*66b0*/  UIMAD UR37, UR5, UR48, UR6 ;  /* 0x00000030052572a4 */ /* 0x000fe4000f8e0206 */
[----:B------:R-:W-:Y:S11]  /*66c0*/  UIMAD UR36, UR8, UR62, UR4 ;  /* 0x0000003e082472a4 */ /* 0x000ff6000f8e0204 */
[----:B------:R-:W-:Y:S01]  /*66d0*/  @!UPT UIADD3 URZ, UPT, UPT, URZ, URZ, URZ ;  /* 0x000000fffffff290 */ /* 0x000fe2000fffe0ff */
.L_x_83:
[----:B------:R-:W1:Y:S01]  /*66e0*/  LDCU UR16, c[0x0][0x388] ;  /* 0x00007100ff1077ac */ /* 0x000e620008000800 */
[----:B------:R-:W-:Y:S01]  /*66f0*/  R2UR UR6, R2 ;  /* 0x00000000020672ca */ /* 0x000fe200000e0000 */
[----:B------:R-:W-:Y:S01]  /*6700*/  IMAD R2, R22, 0x4, R1 ;  /* 0x0000000416027824 */ /* 0x000fe200078e0201 */
[----:B------:R-:W-:Y:S01]  /*6710*/  IABS R0, R0 ;  /* 0x0000000000007213 */ /* 0x000fe20000000000 */
[----:B------:R-:W-:Y:S01]  /*6720*/  UIADD3 UR11, UPT, UPT, UR50, 0x200, URZ ;  /* 0x00000200320b7890 */ /* 0x000fe2000fffe0ff */
[----:B------:R-:W-:Y:S01]  /*6730*/  @P0 SHF.R.U32.HI R62, RZ, 0x10, R45 ;  /* 0x00000010ff3e0819 */ /* 0x000fe2000001162d */
[----:B------:R-:W-:Y:S02]  /*6740*/  USHF.L.U32 UR42, UR28, 0x6, URZ ;  /* 0x000000061c2a7899 */ /* 0x000fe400080006ff */
[----:B------:R-:W5:Y:S01]  /*6750*/  LDL R2, [R2] ;  /* 0x0000000002027983 */ /* 0x000f620000100800 */
[----:B------:R-:W-:Y:S05]  /*6760*/  IMAD.MOV R0, RZ, RZ, -R0 ;  /* 0x000000ffff007224 */ /* 0x000fea00078e0a00 */
[----:B------:R-:W2:Y:S10]  /*6770*/  I2F.RP R3, UR6 ;  /* 0x0000000600037d06 */ /* 0x000eb40008209400 */
[----:B--2---:R-:W2:Y:S01]  /*6780*/  MUFU.RCP R3, R3 ;  /* 0x0000000300037308 */ /* 0x004ea20000001000 */
[----:B-1----:R-:W-:Y:S02]  /*6790*/  IMAD.U32 R4, RZ, RZ, UR16 ;  /* 0x00000010ff047e24 */ /* 0x002fe4000f8e00ff */
[----:B--2---:R-:W-:Y:S07]  /*67a0*/  VIADD R3, R3, 0xffffffe ;  /* 0x0ffffffe03037836 */ /* 0x004fee0000000000 */
[----:B------:R-:W1:Y:S02]  /*67b0*/  F2I.FTZ.U32.TRUNC.NTZ R3, R3 ;  /* 0x0000000300037305 */ /* 0x000e64000021f000 */
[----:B-1----:R-:W-:Y:S02]  /*67c0*/  R2UR UR5, R3 ;  /* 0x00000000030572ca */ /* 0x002fe400000e0000 */
[----:B------:R-:W-:Y:S01]  /*67d0*/  IABS R3, R4 ;  /* 0x0000000400037213 */ /* 0x000fe20000000000 */
[----:B------:R-:W-:Y:S03]  /*67e0*/  IMAD.U32 R4, RZ, RZ, UR22 ;  /* 0x00000016ff047e24 */ /* 0x000fe6000f8e00ff */
[----:B------:R-:W-:Y:S02]  /*67f0*/  R2UR UR7, R3 ;  /* 0x00000000030772ca */ /* 0x000fe400000e0000 */
[----:B------:R-:W-:Y:S04]  /*6800*/  IABS R4, R4 ;  /* 0x0000000400047213 */ /* 0x000fe80000000000 */
[----:B------:R-:W-:Y:S01]  /*6810*/  R2UR UR9, R4 ;  /* 0x00000000040972ca */ /* 0x000fe200000e0000 */
[----:B------:R-:W-:Y:S01]  /*6820*/  UIADD3 UR4, UPT, UPT, URZ, -UR5, URZ ;  /* 0x80000005ff047290 */ /* 0x000fe2000fffe0ff */
[----:B------:R-:W-:Y:S03]  /*6830*/  IMAD.U32 R4, RZ, RZ, UR59 ;  /* 0x0000003bff047e24 */ /* 0x000fe6000f8e00ff */
[----:B------:R-:W-:Y:S02]  /*6840*/  UIMAD UR8, UR4, UR6, URZ ;  /* 0x00000006040872a4 */ /* 0x000fe4000f8e02ff */
[----:B------:R-:W1:Y:S01]  /*6850*/  I2F.RP R3, UR7 ;  /* 0x0000000700037d06 */ /* 0x000e620008209400 */
[----:B------:R-:W-:Y:S01]  /*6860*/  UMOV UR4, URZ ;  /* 0x000000ff00047c82 */ /* 0x000fe20008000000 */
[----:B------:R-:W-:Y:S01]  /*6870*/  IABS R4, R4 ;  /* 0x0000000400047213 */ /* 0x000fe20000000000 */
[----:B------:R-:W-:Y:S02]  /*6880*/  UIMAD.WIDE.U32 UR4, UR5, UR8, UR4 ;  /* 0x00000008050472a5 */ /* 0x000fe4000f8e0004 */
[----:B------:R-:W-:Y:S05]  /*6890*/  R2UR UR8, R0 ;  /* 0x00000000000872ca */ /* 0x000fea00000e0000 */
[----:B------:R-:W2:Y:S01]  /*68a0*/  I2F.RP R6, R4 ;  /* 0x0000000400067306 */ /* 0x000ea20000209400 */
[----:B------:R-:W-:Y:S02]  /*68b0*/  UMOV UR4, UR5 ;  /* 0x0000000500047c82 */ /* 0x000fe40008000000 */
[----:B------:R-:W-:Y:S07]  /*68c0*/  UIMAD.WIDE.U32 UR4, UR4, UR9, URZ ;  /* 0x00000009040472a5 */ /* 0x000fee000f8e00ff */
[----:B-1----:R-:W1:Y:S01]  /*68d0*/  MUFU.RCP R0, R3 ;  /* 0x0000000300007308 */ /* 0x002e620000001000 */
[----:B------:R-:W-:Y:S02]  /*68e0*/  UMOV UR43, UR5 ;  /* 0x00000005002b7c82 */ /* 0x000fe40008000000 */
[----:B------:R-:W-:Y:S07]  /*68f0*/  UIMAD UR4, UR43, UR8, UR9 ;  /* 0x000000082b0472a4 */ /* 0x000fee000f8e0209 */
[----:B--2---:R-:W2:Y:S01]  /*6900*/  MUFU.RCP R6, R6 ;  /* 0x0000000600067308 */ /* 0x004ea20000001000 */
[----:B------:R-:W-:Y:S01]  /*6910*/  UISETP.GT.U32.AND UP0, UPT, UR6, UR4, UPT ;  /* 0x000000040600728c */ /* 0x000fe2000bf04070 */
[----:B-1----:R-:W-:Y:S10]  /*6920*/  IADD3 R0, PT, PT, R0, 0xffffffe, RZ ;  /* 0x0ffffffe00007810 */ /* 0x002ff40007ffe0ff */
[----:B------:R-:W-:Y:S02]  /*6930*/  @!UP0 UIADD3 UR4, UPT, UPT, UR4, -UR6, URZ ;  /* 0x8000000604048290 */ /* 0x000fe4000fffe0ff */
[----:B------:R-:W-:Y:S01]  /*6940*/  @!UP0 UIADD3 UR43, UPT, UPT, UR43, 0x1, URZ ;  /* 0x000000012b2b8890 */ /* 0x000fe2000fffe0ff */
[----:B------:R-:W1:Y:S01]  /*6950*/  F2I.FTZ.U32.TRUNC.NTZ R0, R0 ;  /* 0x0000000000007305 */ /* 0x000e62000021f000 */
[----:B------:R-:W-:Y:S01]  /*6960*/  UISETP.GE.U32.AND UP2, UPT, UR4, UR6, UPT ;  /* 0x000000060400728c */ /* 0x000fe2000bf46070 */
[----:B--2---:R-:W-:Y:S01]  /*6970*/  VIADD R6, R6, 0xffffffe ;  /* 0x0ffffffe06067836 */ /* 0x004fe20000000000 */
[----:B------:R-:W-:Y:S02]  /*6980*/  ULOP3.LUT UR4, UR22, UR54, URZ, 0x3c, !UPT ;  /* 0x0000003616047292 */ /* 0x000fe4000f8e3cff */
[----:B------:R-:W-:Y:S02]  /*6990*/  UISETP.NE.AND UP0, UPT, UR54, URZ, UPT ;  /* 0x000000ff3600728c */ /* 0x000fe4000bf05270 */
[----:B------:R-:W-:Y:S03]  /*69a0*/  UISETP.GE.AND UP1, UPT, UR4, URZ, UPT ;  /* 0x000000ff0400728c */ /* 0x000fe6000bf26270 */
[----:B------:R-:W2:Y:S02]  /*69b0*/  F2I.FTZ.U32.TRUNC.NTZ R7, R6 ;  /* 0x0000000600077305 */ /* 0x000ea4000021f000 */
[----:B------:R-:W-:Y:S01]  /*69c0*/  @UP2 UIADD3 UR43, UPT, UPT, UR43, 0x1, URZ ;  /* 0x000000012b2b2890 */ /* 0x000fe2000fffe0ff */
[----:B-1----:R-:W-:Y:S05]  /*69d0*/  R2UR UR5, R0 ;  /* 0x00000000000572ca */ /* 0x002fea00000e0000 */
[----:B------:R-:W-:Y:S02]  /*69e0*/  @!UP1 UIADD3 UR43, UPT, UPT, -UR43, URZ, URZ ;  /* 0x000000ff2b2b9290 */ /* 0x000fe4000fffe1ff */
[----:B------:R-:W-:Y:S01]  /*69f0*/  @!UP0 ULOP3.LUT UR43, URZ, UR54, URZ, 0x33, !UPT ;  /* 0x00000036ff2b8292 */ /* 0x000fe2000f8e33ff */
[----:B--2---:R-:W-:Y:S01]  /*6a00*/  IADD3 R3, PT, PT, RZ, -R7, RZ ;  /* 0x80000007ff037210 */ /* 0x004fe20007ffe0ff */
[----:B------:R-:W-:Y:S04]  /*6a10*/  IMAD.MOV.U32 R6, RZ, RZ, RZ ;  /* 0x000000ffff067224 */ /* 0x000fe800078e00ff */
[----:B------:R-:W-:Y:S01]  /*6a20*/  IMAD.U32 R0, RZ, RZ, UR43 ;  /* 0x0000002bff007e24 */ /* 0x000fe2000f8e00ff */
[----:B------:R-:W-:Y:S01]  /*6a30*/  UIADD3 UR4, UPT, UPT, URZ, -UR5, URZ ;  /* 0x80000005ff047290 */ /* 0x000fe2000fffe0ff */
[----:B------:R-:W-:Y:S03]  /*6a40*/  IMAD R3, R3, R4, RZ ;  /* 0x0000000403037224 */ /* 0x000fe600078e02ff */
[----:B------:R-:W-:Y:S01]  /*6a50*/  IABS R0, R0 ;  /* 0x0000000000007213 */ /* 0x000fe20000000000 */
[----:B------:R-:W-:Y:S01]  /*6a60*/  UIMAD UR6, UR4, UR7, URZ ;  /* 0x00000007040672a4 */ /* 0x000fe2000f8e02ff */
[----:B------:R-:W-:Y:S02]  /*6a70*/  IMAD.HI.U32 R7, R7, R3, R6 ;  /* 0x0000000307077227 */ /* 0x000fe400078e0006 */
[----:B------:R-:W-:Y:S01]  /*6a80*/  R2UR UR8, R0 ;  /* 0x00000000000872ca */ /* 0x000fe200000e0000 */
[----:B------:R-:W-:Y:S02]  /*6a90*/  UMOV UR4, URZ ;  /* 0x000000ff00047c82 */ /* 0x000fe40008000000 */
[----:B------:R-:W-:Y:S07]  /*6aa0*/  UIMAD.WIDE.U32 UR4, UR5, UR6, UR4 ;  /* 0x00000006050472a5 */ /* 0x000fee000f8e0004 */
[----:B------:R-:W-:Y:S03]  /*6ab0*/  UMOV UR4, UR5 ;  /* 0x0000000500047c82 */ /* 0x000fe60008000000 */
        /* <DEDUP_REMOVED lines=8> */
[----:B------:R-:W-:Y:S04]  /*6b40*/  ULOP3.LUT UR4, UR43, UR16, URZ, 0x3c, !UPT ;  /* 0x000000102b047292 */ /* 0x000fe8000f8e3cff */
[----:B------:R-:W-:Y:S05]  /*6b50*/  UISETP.GE.AND UP0, UPT, UR4, URZ, UPT ;  /* 0x000000ff0400728c */ /* 0x000fea000bf06270 */
[----:B------:R-:W-:Y:S02]  /*6b60*/  @UP1 UIADD3 UR44, UPT, UPT, UR44, 0x1, URZ ;  /* 0x000000012c2c1890 */ /* 0x000fe4000fffe0ff */
[----:B------:R-:W-:Y:S04]  /*6b70*/  UISETP.NE.AND UP1, UPT, UR16, URZ, UPT ;  /* 0x000000ff1000728c */ /* 0x000fe8000bf25270 */
[----:B------:R-:W-:Y:S07]  /*6b80*/  @!UP0 UIADD3 UR44, UPT, UPT, -UR44, URZ, URZ ;  /* 0x000000ff2c2c8290 */ /* 0x000fee000fffe1ff */
[----:B------:R-:W-:Y:S02]  /*6b90*/  @!UP1 ULOP3.LUT UR44, URZ, UR16, URZ, 0x33, !UPT ;  /* 0x00000010ff2c9292 */ /* 0x000fe4000f8e33ff */
[----:B------:R-:W-:Y:S04]  /*6ba0*/  UISETP.NE.AND UP1, UPT, UR38, 0x1, UPT ;  /* 0x000000012600788c */ /* 0x000fe8000bf25270 */
[----:B------:R-:W-:Y:S05]  /*6bb0*/  IMAD.U32 R0, RZ, RZ, UR44 ;  /* 0x0000002cff007e24 */ /* 0x000fea000f8e00ff */
[----:B------:R-:W-:Y:S02]  /*6bc0*/  IABS R0, R0 ;  /* 0x0000000000007213 */ /* 0x000fe40000000000 */
[----:B------:R-:W1:Y:S03]  /*6bd0*/  @!UP1 LDCU.128 UR12, c[0x0][0xc10] ;  /* 0x00018200ff0c97ac */ /* 0x000e660008000c00 */
[----:B------:R-:W-:Y:S04]  /*6be0*/  IMAD.HI.U32 R7, R7, R0, RZ ;  /* 0x0000000007077227 */ /* 0x000fe800078e00ff */
[----:B------:R-:W-:Y:S01]  /*6bf0*/  IMAD.MOV R3, RZ, RZ, -R7 ;  /* 0x000000ffff037224 */ /* 0x000fe200078e0a07 */
[----:B------:R-:W2:Y:S03]  /*6c00*/  @!UP1 LDCU UR10, c[0x0][0xc20] ;  /* 0x00018400ff0a97ac */ /* 0x000ea60008000800 */
[C---:B------:R-:W-:Y:S01]  /*6c10*/  IMAD R0, R4.reuse, R3, R0 ;  /* 0x0000000304007224 */ /* 0x040fe200078e0200 */
[----:B------:R-:W3:Y:S04]  /*6c20*/  @!UP1 LDCU UR5, c[0x0][0xc0c] ;  /* 0x00018180ff0597ac */ /* 0x000ee80008000800 */
[----:B------:R-:W-:Y:S01]  /*6c30*/  ISETP.GT.U32.AND P1, PT, R4, R0, PT ;  /* 0x000000000400720c */ /* 0x000fe20003f24070 */
[----:B-1----:R-:W-:Y:S02]  /*6c40*/  UIMAD.WIDE.U32 UR6, UR36, UR15, URZ ;  /* 0x0000000f240672a5 */ /* 0x002fe4000f8e00ff */
[----:B------:R-:W-:Y:S02]  /*6c50*/  UIMAD.WIDE.U32 UR8, UR37, UR12, URZ ;  /* 0x0000000c250872a5 */ /* 0x000fe4000f8e00ff */
[----:B------:R-:W-:Y:S02]  /*6c60*/  @!UP1 UISETP.NE.AND UP0, UPT, UR14, 0x1, UPT ;  /* 0x000000010e00988c */ /* 0x000fe4000bf05270 */
[----:B------:R-:W-:Y:S01]  /*6c70*/  ULOP3.LUT UR8, UR44, UR59, URZ, 0x3c, !UPT ;  /* 0x0000003b2c087292 */ /* 0x000fe2000f8e3cff */
[----:B------:R-:W-:Y:S02]  /*6c80*/  @!UP1 UMOV UR6, UR7 ;  /* 0x0000000700069c82 */ /* 0x000fe40008000000 */
[----:B------:R-:W-:Y:S01]  /*6c90*/  @!UP1 UMOV UR4, UR9 ;  /* 0x0000000900049c82 */ /* 0x000fe20008000000 */
[----:B--2---:R-:W-:Y:S02]  /*6ca0*/  @!UP1 USHF.R.U32.HI UR6, URZ, UR10, UR6 ;  /* 0x0000000aff069299 */ /* 0x004fe40008011606 */
[-C--:B------:R-:W-:Y:S01]  /*6cb0*/  @!P1 IADD3 R0, PT, PT, R0, -R4.reuse, RZ ;  /* 0x8000000400009210 */ /* 0x080fe20007ffe0ff */
[----:B---3--:R-:W-:Y:S01]  /*6cc0*/  @!UP1 UISETP.NE.AND UP2, UPT, UR5, 0x1, UPT ;  /* 0x000000010500988c */ /* 0x008fe2000bf45270 */
[----:B------:R-:W-:Y:S01]  /*6cd0*/  @!P1 VIADD R7, R7, 0x1 ;  /* 0x0000000107079836 */ /* 0x000fe20000000000 */
[----:B------:R-:W-:Y:S01]  /*6ce0*/  @!UP1 USEL UR6, UR36, UR6, !UP0 ;  /* 0x0000000624069287 */ /* 0x000fe2000c000000 */
[----:B------:R-:W-:Y:S01]  /*6cf0*/  ISETP.GE.U32.AND P2, PT, R0, R4, PT ;  /* 0x000000040000720c */ /* 0x000fe20003f46070 */
[----:B------:R-:W-:Y:S02]  /*6d00*/  UISETP.GE.AND UP0, UPT, UR8, URZ, UPT ;  /* 0x000000ff0800728c */ /* 0x000fe4000bf06270 */
[----:B------:R-:W-:Y:S04]  /*6d10*/  @!UP1 USHF.R.U32.HI UR4, URZ, UR13, UR4 ;  /* 0x0000000dff049299 */ /* 0x000fe80008011604 */
[----:B------:R-:W-:Y:S02]  /*6d20*/  @!UP1 USEL UR7, UR37, UR4, !UP2 ;  /* 0x0000000425079287 */ /* 0x000fe4000d000000 */
[----:B------:R-:W-:Y:S02]  /*6d30*/  UISETP.NE.AND UP2, UPT, UR59, URZ, UPT ;  /* 0x000000ff3b00728c */ /* 0x000fe4000bf45270 */
[----:B------:R-:W-:Y:S02]  /*6d40*/  @!UP1 UIADD3 UR4, UPT, UPT, -UR7, UR6, URZ ;  /* 0x0000000607049290 */ /* 0x000fe4000fffe1ff */
[----:B------:R-:W-:Y:S01]  /*6d50*/  @!UP1 UIADD3 UR6, UPT, UPT, UR7, -UR6, URZ ;  /* 0x8000000607069290 */ /* 0x000fe2000fffe0ff */
[----:B------:R-:W-:Y:S01]  /*6d60*/  @P2 VIADD R7, R7, 0x1 ;  /* 0x0000000107072836 */ /* 0x000fe20000000000 */
[----:B------:R-:W-:Y:S02]  /*6d70*/  @!UP1 UIMAD UR37, UR4, UR5, UR37 ;  /* 0x00000005042592a4 */ /* 0x000fe4000f8e0225 */
[----:B------:R-:W-:Y:S02]  /*6d80*/  UIADD3 UR4, UPT, UPT, -UR43, URZ, URZ ;  /* 0x000000ff2b047290 */ /* 0x000fe4000fffe1ff */
[----:B------:R-:W-:Y:S01]  /*6d90*/  @!UP1 UIMAD UR36, UR6, UR14, UR36 ;  /* 0x0000000e062492a4 */ /* 0x000fe2000f8e0224 */
[----:B------:R-:W-:Y:S01]  /*6da0*/  R2UR UR45, R7 ;  /* 0x00000000072d72ca */ /* 0x000fe200000e0000 */
[----:B------:R-:W-:Y:S02]  /*6db0*/  UIMAD UR5, UR54, UR4, UR22 ;  /* 0x00000004360572a4 */ /* 0x000fe4000f8e0216 */
[----:B------:R-:W-:Y:S02]  /*6dc0*/  UIADD3 UR4, UPT, UPT, -UR44, URZ, URZ ;  /* 0x000000ff2c047290 */ /* 0x000fe4000fffe1ff */
[----:B------:R-:W-:Y:S02]  /*6dd0*/  USHF.L.U32 UR53, UR5, 0x6, URZ ;  /* 0x0000000605357899 */ /* 0x000fe400080006ff */
[----:B------:R-:W-:Y:S06]  /*6de0*/  UIMAD UR43, UR16, UR4, UR43 ;  /* 0x00000004102b72a4 */ /* 0x000fec000f8e022b */
[----:B------:R-:W-:Y:S02]  /*6df0*/  @!UP0 UIADD3 UR45, UPT, UPT, -UR45, URZ, URZ ;  /* 0x000000ff2d2d8290 */ /* 0x000fe4000fffe1ff */
[----:B------:R-:W-:Y:S02]  /*6e00*/  ULOP3.LUT UP0, URZ, UR11, 0x1b0, URZ, 0xc0, !UPT ;  /* 0x000001b00bff7892 */ /* 0x000fe4000f80c0ff */
[----:B------:R-:W-:Y:S04]  /*6e10*/  @!UP2 ULOP3.LUT UR45, URZ, UR59, URZ, 0x33, !UPT ;  /* 0x0000003bff2da292 */ /* 0x000fe8000f8e33ff */
[----:B------:R-:W-:Y:S04]  /*6e20*/  UIADD3 UR6, UPT, UPT, -UR45, URZ, URZ ;  /* 0x000000ff2d067290 */ /* 0x000fe8000fffe1ff */
[----:B------:R-:W-:Y:S01]  /*6e30*/  UIMAD UR44, UR59, UR6, UR44 ;  /* 0x000000063b2c72a4 */ /* 0x000fe2000f8e022c */
[----:B------:R-:W-:Y:S11]  /*6e40*/  BRA.U !UP0, `(.L_x_84) ;  /* 0x00000001087c7547 */ /* 0x000ff6000b800000 */
[----:B------:R-:W1:Y:S01]  /*6e50*/  LDCU.64 UR8, c[0x4][0x80] ;  /* 0x01001000ff0877ac */ /* 0x000e620008000a00 */
[----:B------:R-:W-:Y:S01]  /*6e60*/  MOV R17, 0x0 ;  /* 0x0000000000117802 */ /* 0x000fe20000000f00 */
[----:B------:R-:W-:Y:S02]  /*6e70*/  HFMA2 R12, -RZ, RZ, 0, 5.9604644775390625e-08 ;  /* 0x00000001ff0c7431 */ /* 0x000fe400000001ff */
[----:B------:R-:W-:Y:S01]  /*6e80*/  IMAD.MOV.U32 R8, RZ, RZ, 0x70 ;  /* 0x00000070ff087424 */ /* 0x000fe200078e00ff */
[----:B------:R2:W3:Y:S01]  /*6e90*/  LDC.64 R14, c[0x4][R17] ;  /* 0x01000000110e7b82 */ /* 0x0004e20000000a00 */
[----:B------:R-:W4:Y:S01]  /*6ea0*/  LDCU.64 UR6, c[0x4][0x88] ;  /* 0x01001100ff0677ac */ /* 0x000f220008000a00 */
[----:B------:R-:W-:Y:S01]  /*6eb0*/  IMAD.MOV.U32 R13, RZ, RZ, RZ ;  /* 0x000000ffff0d7224 */ /* 0x000fe200078e00ff */
[----:B------:R-:W2:Y:S01]  /*6ec0*/  LDCU.64 UR4, c[0x4][0x8] ;  /* 0x01000100ff0477ac */ /* 0x000ea20008000a00 */
[----:B-1----:R-:W-:Y:S01]  /*6ed0*/  MOV R5, UR9 ;  /* 0x0000000900057c02 */ /* 0x002fe20008000f00 */
[----:B------:R-:W-:Y:S01]  /*6ee0*/  IMAD.U32 R4, RZ, RZ, UR8 ;  /* 0x00000008ff047e24 */ /* 0x000fe2000f8e00ff */
[----:B----4-:R-:W-:Y:S01]  /*6ef0*/  MOV R7, UR7 ;  /* 0x0000000700077c02 */ /* 0x010fe20008000f00 */
[----:B------:R-:W-:Y:S01]  /*6f00*/  IMAD.U32 R6, RZ, RZ, UR6 ;  /* 0x00000006ff067e24 */ /* 0x000fe2000f8e00ff */
[----:B--2---:R-:W-:Y:S01]  /*6f10*/  MOV R11, UR5 ;  /* 0x00000005000b7c02 */ /* 0x004fe20008000f00 */
[----:B------:R-:W-:Y:S02]  /*6f20*/  IMAD.U32 R10, RZ, RZ, UR4 ;  /* 0x00000004ff0a7e24 */ /* 0x000fe4000f8e00ff */
[----:B------:R-:W-:Y:S07]  /*6f30*/  LEPC R20, `(.L_x_85) ;  /* 0x000000001014794e */ /* 0x000fee0000000000 */
[----:B---3-5:R-:W-:Y:S05]  /*6f40*/  CALL.ABS.NOINC R14 ;  /* 0x000000000e007343 */ /* 0x028fea0003c00000 */
.L_x_85:
[----:B------:R-:W1:Y:S01]  /*6f50*/  LDCU.64 UR8, c[0x4][0x80] ;  /* 0x01001000ff0877ac */ /* 0x000e620008000a00 */
[----:B------:R2:W3:Y:S01]  /*6f60*/  LDC.64 R14, c[0x4][R17] ;  /* 0x01000000110e7b82 */ /* 0x0004e20000000a00 */
[----:B------:R-:W-:Y:S02]  /*6f70*/  HFMA2 R12, -RZ, RZ, 0, 5.9604644775390625e-08 ;  /* 0x00000001ff0c7431 */ /* 0x000fe400000001ff */
[----:B------:R-:W-:Y:S02]  /*6f80*/  IMAD.MOV.U32 R8, RZ, RZ, 0x70 ;  /* 0x00000070ff087424 */ /* 0x000fe400078e00ff */
[----:B------:R-:W-:Y:S01]  /*6f90*/  IMAD.MOV.U32 R13, RZ, RZ, RZ ;  /* 0x000000ffff0d7224 */ /* 0x000fe200078e00ff */
[----:B------:R-:W4:Y:S01]  /*6fa0*/  LDCU.64 UR6, c[0x4][0x88] ;  /* 0x01001100ff0677ac */ /* 0x000f220008000a00 */
[----:B------:R-:W5:Y:S01]  /*6fb0*/  LDCU.64 UR4, c[0x4][0x8] ;  /* 0x01000100ff0477ac */ /* 0x000f620008000a00 */
[----:B-1----:R-:W-:Y:S02]  /*6fc0*/  MOV R4, UR8 ;  /* 0x0000000800047c02 */ /* 0x002fe40008000f00 */
[----:B------:R-:W-:Y:S02]  /*6fd0*/  MOV R5, UR9 ;  /* 0x0000000900057c02 */ /* 0x000fe40008000f00 */
[----:B----4-:R-:W-:Y:S01]  /*6fe0*/  MOV R7, UR7 ;  /* 0x0000000700077c02 */ /* 0x010fe20008000f00 */
[----:B------:R-:W-:Y:S01]  /*6ff0*/  IMAD.U32 R6, RZ, RZ, UR6 ;  /* 0x00000006ff067e24 */ /* 0x000fe2000f8e00ff */
[----:B-----5:R-:W-:Y:S01]  /*7000*/  MOV R11, UR5 ;  /* 0x00000005000b7c02 */ /* 0x020fe20008000f00 */
[----:B--2---:R-:W-:Y:S02]  /*7010*/  IMAD.U32 R10, RZ, RZ, UR4 ;  /* 0x00000004ff0a7e24 */ /* 0x004fe4000f8e00ff */
[----:B------:R-:W-:Y:S07]  /*7020*/  LEPC R20, `(.L_x_84) ;  /* 0x000000001014794e */ /* 0x000fee0000000000 */
[----:B---3--:R-:W-:Y:S05]  /*7030*/  CALL.ABS.NOINC R14 ;  /* 0x000000000e007343 */ /* 0x008fea0003c00000 */
.L_x_84:
[----:B------:R-:W-:Y:S02]  /*7040*/  R2UR UR7, R58 ;  /* 0x000000003a0772ca */ /* 0x000fe400000e0000 */
[----:B------:R-:W-:Y:S02]  /*7050*/  R2UR UR6, R60 ;  /* 0x000000003c0672ca */ /* 0x000fe400000e0000 */
[----:B------:R-:W-:Y:S02]  /*7060*/  ISETP.NE.U32.AND P1, PT, R42, RZ, PT ;  /* 0x000000ff2a00720c */ /* 0x000fe40003f25070 */
[----:B------:R-:W-:Y:S02]  /*7070*/  R2UR UR5, R57 ;  /* 0x00000000390572ca */ /* 0x000fe400000e0000 */
[----:B------:R-:W-:Y:S02]  /*7080*/  R2UR UR4, R59 ;  /* 0x000000003b0472ca */ /* 0x000fe400000e0000 */
[----:B------:R-:W-:Y:S02]  /*7090*/  ISETP.NE.AND.EX P1, PT, R43, RZ, PT, P1 ;  /* 0x000000ff2b00720c */ /* 0x000fe40003f25310 */
[----:B------:R-:W-:Y:S02]  /*70a0*/  ISETP.NE.AND P6, PT, R61, RZ, PT ;  /* 0x000000ff3d00720c */ /* 0x000fe40003fc5270 */
[----:B------:R-:W-:Y:S01]  /*70b0*/  ISETP.NE.U32.AND P3, PT, RZ, UR7, PT ;  /* 0x00000007ff007c0c */ /* 0x000fe2000bf65070 */
[----:B------:R-:W-:Y:S01]  /*70c0*/  UISETP.NE.U32.AND UP0, UPT, UR6, URZ, UPT ;  /* 0x000000ff0600728c */ /* 0x000fe2000bf05070 */
[----:B------:R-:W-:Y:S03]  /*70d0*/  PLOP3.LUT P2, PT, PT, PT, PT, 0x8, 0x80 ;  /* 0x000000000080781c */ /* 0x000fe60003f4e170 */
[----:B------:R-:W-:Y:S02]  /*70e0*/  ISETP.NE.AND.EX P3, PT, RZ, UR5, PT, P3 ;  /* 0x00000005ff007c0c */ /* 0x000fe4000bf65330 */
[----:B------:R-:W-:Y:S04]  /*70f0*/  UISETP.NE.AND.EX UP0, UPT, UR4, URZ, UPT, UP0 ;  /* 0x000000ff0400728c */ /* 0x000fe8000bf05300 */
[----:B------:R-:W-:Y:S01]  /*7100*/  @P6 PLOP3.LUT P2, PT, P1, PT, PT, 0x80, 0x8 ;  /* 0x000000000008681c */ /* 0x000fe20000f4f070 */
[----:B------:R-:W-:Y:S01]  /*7110*/  @!UPT UIADD3 URZ, UPT, UPT, URZ, URZ, URZ ;  /* 0x000000fffffff290 */ /* 0x000fe2000fffe0ff */
[----:B------:R-:W-:Y:S11]  /*7120*/  @!P1 BRA `(.L_x_86) ;  /* 0x0000000000309947 */ /* 0x000ff60003800000 */
[----:B------:R-:W-:Y:S01]  /*7130*/  ISETP.NE.U32.AND P0, PT, R40, RZ, PT ;  /* 0x000000ff2800720c */ /* 0x000fe20003f05070 */
[----:B------:R-:W1:Y:S01]  /*7140*/  LDCU.64 UR4, c[0x0][0x358] ;  /* 0x00006b00ff0477ac */ /* 0x000e620008000a00 */
[----:B------:R-:W-:Y:S02]  /*7150*/  IMAD.MOV.U32 R55, RZ, RZ, 0x1 ;  /* 0x00000001ff377424 */ /* 0x000fe400078e00ff */
[----:B------:R-:W-:Y:S11]  /*7160*/  ISETP.NE.AND.EX P0, PT, R41, RZ, PT, P0 ;  /* 0x000000ff2900720c */ /* 0x000ff60003f05300 */
[----:B------:R-:W-:Y:S02]  /*7170*/  @!UPT UIADD3 URZ, UPT, UPT, URZ, URZ, URZ ;  /* 0x000000fffffff290 */ /* 0x000fe4000fffe0ff */
[----:B------:R-:W2:Y:S01]  /*7180*/  @P0 LDC.64 R4, c[0x0][0x988] ;  /* 0x00026200ff040b82 */ /* 0x000ea20000000a00 */
[----:B------:R-:W-:Y:S04]  /*7190*/  @P0 IMAD R0, R16, R42, RZ ;  /* 0x0000002a10000224 */ /* 0x000fe800078e02ff */
[----:B--2---:R-:W-:Y:S04]  /*71a0*/  @P0 IMAD.WIDE R4, R0, 0x4, R4 ;  /* 0x0000000400040825 */ /* 0x004fe800078e0204 */
[----:B------:R-:W-:Y:S01]  /*71b0*/  HFMA2 R0, -RZ, RZ, 0, 5.9604644775390625e-08 ;  /* 0x00000001ff007431 */ /* 0x000fe200000001ff */
[----:B-1---5:R1:W5:Y:S04]  /*71c0*/  @P0 LDG.E R26, desc[UR4][R4.64] ;  /* 0x00000004041a0981 */ /* 0x022368000c1e1900 */
[----:B------:R-:W-:Y:S01]  /*71d0*/  @!P0 PRMT R55, R0, 0x7610, R55 ;  /* 0x0000761000378816 */ /* 0x000fe20000000037 */
[----:B-1----:R-:W2:Y:S06]  /*71e0*/  @!P0 LDC R26, c[0x0][0x980] ;  /* 0x00026000ff1a8b82 */ /* 0x002eac0000000800 */
.L_x_86:
[----:B------:R-:W-:Y:S05]  /*71f0*/  BRA.U !UP0, `(.L_x_87) ;  /* 0x00000001082c7547 */ /* 0x000fea000b800000 */
[----:B------:R-:W1:Y:S01]  /*7200*/  LDCU.64 UR4, c[0x0][0x9a8] ;  /* 0x00013500ff0477ac */ /* 0x000e620008000a00 */
[----:B------:R-:W-:Y:S01]  /*7210*/  R2UR UR8, R60 ;  /* 0x000000003c0872ca */ /* 0x000fe200000e0000 */
[----:B------:R-:W3:Y:S01]  /*7220*/  LDCU.64 UR6, c[0x0][0x358] ;  /* 0x00006b00ff0677ac */ /* 0x000ee20008000a00 */
[----:B-1----:R-:W-:Y:S04]  /*7230*/  ISETP.NE.U32.AND P0, PT, RZ, UR4, PT ;  /* 0x00000004ff007c0c */ /* 0x002fe8000bf05070 */
[----:B------:R-:W-:Y:S11]  /*7240*/  ISETP.NE.AND.EX P0, PT, RZ, UR5, PT, P0 ;  /* 0x00000005ff007c0c */ /* 0x000ff6000bf05300 */
[----:B------:R-:W-:Y:S02]  /*7250*/  @!UPT UIADD3 URZ, UPT, UPT, URZ, URZ, URZ ;  /* 0x000000fffffff290 */ /* 0x000fe4000fffe0ff */
[----:B------:R-:W1:Y:S01]  /*7260*/  @P0 LDC.64 R4, c[0x0][0x9a8] ;  /* 0x00026a00ff040b82 */ /* 0x000e620000000a00 */
[----:B------:R-:W-:Y:S04]  /*7270*/  @P0 IMAD R0, R16, UR8, RZ ;  /* 0x0000000810000c24 */ /* 0x000fe8000f8e02ff */
[----:B-1----:R-:W-:Y:S05]  /*7280*/  @P0 IMAD.WIDE R4, R0, 0x4, R4 ;  /* 0x0000000400040825 */ /* 0x002fea00078e0204 */
[----:B---3-5:R1:W5:Y:S02]  /*7290*/  @P0 LDG.E R24, desc[UR6][R4.64] ;  /* 0x0000000604180981 */ /* 0x028364000c1e1900 */
[----:B-1----:R-:W3:Y:S02]  /*72a0*/  @!P0 LDC R24, c[0x0][0x9a0] ;  /* 0x00026800ff188b82 */ /* 0x002ee40000000800 */
.L_x_87:
[----:B--2--5:R-:W-:Y:S01]  /*72b0*/  FSETP.NEU.AND P0, PT, R26, RZ, PT ;  /* 0x000000ff1a00720b */ /* 0x024fe20003f0d000 */
[----:B------:R-:W-:Y:S01]  /*72c0*/  IMAD.U32 R0, RZ, RZ, UR52 ;  /* 0x00000034ff007e24 */ /* 0x000fe2000f8e00ff */
[----:B------:R-:W-:Y:S01]  /*72d0*/  SEL R4, RZ, 0xffffffff, P3 ;  /* 0xffffffffff047807 */ /* 0x000fe20001800000 */
[----:B------:R-:W-:Y:S01]  /*72e0*/  BSSY B1, `(.L_x_88) ;  /* 0x0000034000017945 */ /* 0x000fe20003800000 */
[----:B------:R-:W-:Y:S01]  /*72f0*/  @P6 LOP3.LUT P3, RZ, R55, 0xff, RZ, 0xc0, !PT ;  /* 0x000000ff37ff6812 */ /* 0x000fe2000786c0ff */
[----:B------:R-:W-:Y:S01]  /*7300*/  IMAD.MOV.U32 R69, RZ, RZ, 0x1 ;  /* 0x00000001ff457424 */ /* 0x000fe200078e00ff */
[----:B------:R-:W-:Y:S01]  /*7310*/  @P6 SEL R65, RZ, 0xffffffff, P0 ;  /* 0xffffffffff416807 */ /* 0x000fe20000000000 */
[----:B------:R-:W-:Y:S01]  /*7320*/  IMAD.IADD R25, R23, 0x1, R2 ;  /* 0x0000000117197824 */ /* 0x000fe200078e0202 */
[----:B------:R-:W-:Y:S01]  /*7330*/  LOP3.LUT R67, R52, 0x1, RZ, 0x3c, !PT ;  /* 0x0000000134437812 */ /* 0x000fe200078e3cff */
[----:B------:R-:W-:Y:S01]  /*7340*/  IMAD.U32 R68, RZ, RZ, UR52 ;  /* 0x00000034ff447e24 */ /* 0x000fe2000f8e00ff */
[----:B------:R-:W-:Y:S02]  /*7350*/  @P2 SEL R65, R4, R65, !P3 ;  /* 0x0000004104412207 */ /* 0x000fe40005800000 */
[----:B------:R-:W-:Y:S02]  /*7360*/  CS2R R38, SRZ ;  /* 0x0000000000267805 */ /* 0x000fe4000001ff00 */
[----:B------:R-:W-:Y:S02]  /*7370*/  LEA R0, R0, UR50, 0x3 ;  /* 0x0000003200007c11 */ /* 0x000fe4000f8e18ff */
[----:B------:R-:W-:Y:S02]  /*7380*/  CS2R R36, SRZ ;  /* 0x0000000000247805 */ /* 0x000fe4000001ff00 */
[----:B------:R-:W-:Y:S02]  /*7390*/  @P6 LOP3.LUT R65, R65, 0x1, RZ, 0xc0, !PT ;  /* 0x0000000141416812 */ /* 0x000fe400078ec0ff */
[----:B------:R-:W-:Y:S02]  /*73a0*/  CS2R R30, SRZ ;  /* 0x00000000001e7805 */ /* 0x000fe4000001ff00 */
[----:B------:R-:W-:Y:S02]  /*73b0*/  LEA R27, R22, UR50, 0x3 ;  /* 0x00000032161b7c11 */ /* 0x000fe4000f8e18ff */
[----:B------:R-:W-:Y:S02]  /*73c0*/  CS2R R28, SRZ ;  /* 0x00000000001c7805 */ /* 0x000fe4000001ff00 */
[----:B------:R-:W-:Y:S02]  /*73d0*/  ISETP.NE.U32.OR P5, PT, R65, 0x1, !P6 ;  /* 0x000000014100780c */ /* 0x000fe400077a5470 */
[----:B------:R-:W-:Y:S02]  /*73e0*/  LOP3.LUT P2, R64, R55, 0xff, RZ, 0xc0, !PT ;  /* 0x000000ff37407812 */ /* 0x000fe4000784c0ff */
[----:B------:R-:W-:Y:S04]  /*73f0*/  SEL R70, RZ, 0xffffffff, P0 ;  /* 0xffffffffff467807 */ /* 0x000fe80000000000 */
[----:B------:R-:W-:Y:S04]  /*7400*/  @P1 SEL R70, R4, R70, !P2 ;  /* 0x0000004604461207 */ /* 0x000fe80005000000 */
[----:B------:R-:W-:Y:S02]  /*7410*/  LOP3.LUT R70, R70, 0x1, RZ, 0xc0, !PT ;  /* 0x0000000146467812 */ /* 0x000fe400078ec0ff */
[----:B------:R-:W-:Y:S04]  /*7420*/  @P5 SHF.L.U32 R3, R67, 0x1f, RZ ;  /* 0x0000001f43035819 */ /* 0x000fe800000006ff */
[----:B------:R1:W2:Y:S02]  /*7430*/  @P5 SYNCS.PHASECHK.TRANS64.TRYWAIT P4, [R0+URZ+0xd0], R3 ;  /* 0x0000d003000055a7 */ /* 0x0002a400080811ff */
[----:B-1----:R-:W-:Y:S04]  /*7440*/  SHF.L.U32 R3, R51, 0x1f, RZ ;  /* 0x0000001f33037819 */ /* 0x002fe800000006ff */
[----:B------:R1:W4:Y:S01]  /*7450*/  SYNCS.PHASECHK.TRANS64.TRYWAIT P3, [R27+URZ+0x120], R3 ;  /* 0x000120031b0075a7 */ /* 0x00032200080611ff */
[----:B--2---:R-:W-:Y:S01]  /*7460*/  @P5 SEL R69, RZ, 0x1, !P4 ;  /* 0x00000001ff455807 */ /* 0x004fe20006000000 */
[----:B-1----:R-:W-:Y:S06]  /*7470*/  @!P5 BRA `(.L_x_89) ;  /* 0x000000000068d947 */ /* 0x002fec0003800000 */
[----:B------:R-:W-:Y:S01]  /*7480*/  ISETP.NE.AND P1, PT, R69, RZ, PT ;  /* 0x000000ff4500720c */ /* 0x000fe20003f25270 */
[----:B------:R-:W-:Y:S01]  /*7490*/  BSSY B0, `(.L_x_90) ;  /* 0x0000007000007945 */ /* 0x000fe20003800000 */
[----:B------:R-:W-:Y:S01]  /*74a0*/  ISETP.NE.U32.AND P0, PT, R70, 0x1, PT ;  /* 0x000000014600780c */ /* 0x000fe20003f05070 */
[----:B------:R-:W-:Y:S10]  /*74b0*/  IMAD.U32 R2, RZ, RZ, UR52 ;  /* 0x00000034ff027e24 */ /* 0x000ff4000f8e00ff */
[----:B------:R-:W-:Y:S05]  /*74c0*/  @P1 BRA `(.L_x_91) ;  /* 0x00000000000c1947 */ /* 0x000fea0003800000 */
[----:B------:R-:W-:Y:S04]  /*74d0*/  SHF.L.U32 R4, R67, 0x1f, RZ ;  /* 0x0000001f43047819 */ /* 0x000fe800000006ff */
[----:B------:R-:W1:Y:S02]  /*74e0*/  SYNCS.PHASECHK.TRANS64.TRYWAIT P1, [R0+URZ+0xd0], R4 ;  /* 0x0000d004000075a7 */ /* 0x000e6400080211ff */
[----:B-1----:R-:W-:Y:S05]  /*74f0*/  @!P1 BRA `(.L_x_92) ;  /* 0x0000002000309947 */ /* 0x002fea0003800000 */
.L_x_91:
[----:B------:R-:W-:Y:S05]  /*7500*/  BSYNC B0 ;  /* 0x0000000000007941 */ /* 0x000fea0003800000 */
.L_x_90:
[----:B------:R-:W-:Y:S01]  /*7510*/  @P0 IMAD R2, R2, 0x800, R53 ;  /* 0x0000080002020824 */ /* 0x000fe200078e0235 */
[----:B------:R-:W-:Y:S02]  /*7520*/  CS2R R30, SRZ ;  /* 0x00000000001e7805 */ /* 0x000fe4000001ff00 */
[----:B------:R-:W-:Y:S02]  /*7530*/  CS2R R28, SRZ ;  /* 0x00000000001c7805 */ /* 0x000fe4000001ff00 */
[----:B------:R-:W-:Y:S02]  /*7540*/  CS2R R38, SRZ ;  /* 0x0000000000267805 */ /* 0x000fe4000001ff00 */
[----:B------:R-:W-:Y:S02]  /*7550*/  CS2R R36, SRZ ;  /* 0x0000000000247805 */ /* 0x000fe4000001ff00 */
[----:B------:R-:W-:Y:S01]  /*7560*/  @P0 LEA R2, R2, UR50, 0x1 ;  /* 0x0000003202020c11 */ /* 0x000fe2000f8e08ff */
[----:B------:R-:W-:Y:S05]  /*7570*/  @P0 WARPSYNC.ALL ;  /* 0x0000000000000948 */ /* 0x000fea0003800000 */
[----:B------:R-:W2:Y:S01]  /*7580*/  @P0 LDSM.16.M88.4 R28, [R2+0x200] ;  /* 0x00020000021c083b */ /* 0x000ea20000000200 */
[----:B------:R-:W-:Y:S01]  /*7590*/  UIADD3 UR4, UPT, UPT, UR52, 0x1, URZ ;  /* 0x0000000134047890 */ /* 0x000fe2000fffe0ff */
[----:B-1----:R-:W-:Y:S03]  /*75a0*/  @P0 IMAD R0, R63, 0x2, R2 ;  /* 0x000000023f000824 */ /* 0x002fe600078e0202 */
[----:B------:R-:W-:Y:S02]  /*75b0*/  UISETP.NE.AND UP0, UPT, UR4, 0x3, UPT ;  /* 0x000000030400788c */ /* 0x000fe4000bf05270 */
[----:B------:R1:W2:Y:S02]  /*75c0*/  @P0 LDSM.16.M88.4 R36, [R0+0x200] ;  /* 0x000200000024083b */ /* 0x0002a40000000200 */
[----:B------:R-:W-:Y:S02]  /*75d0*/  USEL UR4, UR4, URZ, UP0 ;  /* 0x000000ff04047287 */ /* 0x000fe40008000000 */
[----:B------:R-:W-:Y:S04]  /*75e0*/  PLOP3.LUT P0, PT, PT, PT, UP0, 0x80, 0x8 ;  /* 0x000000000008781c */ /* 0x000fe80003f0f008 */
[----:B------:R-:W-:Y:S01]  /*75f0*/  IMAD.U32 R68, RZ, RZ, UR4 ;  /* 0x00000004ff447e24 */ /* 0x000fe2000f8e00ff */
[----:B-1----:R-:W-:Y:S04]  /*7600*/  SEL R0, RZ, 0x1, P0 ;  /* 0x00000001ff007807 */ /* 0x002fe80000000000 */
[----:B------:R-:W-:Y:S02]  /*7610*/  LOP3.LUT R67, R67, R0, RZ, 0x3c, !PT ;  /* 0x0000000043437212 */ /* 0x000fe400078e3cff */
.L_x_89:
[----:B------:R-:W-:Y:S05]  /*7620*/  BSYNC B1 ;  /* 0x0000000000017941 */ /* 0x000fea0003800000 */
.L_x_88:
[----:B------:R-:W-:Y:S04]  /*7630*/  SHF.R.U32.HI R0, RZ, 0x15, R25 ;  /* 0x00000015ff007819 */ /* 0x000fe80000011619 */
[----:B------:R-:W-:Y:S01]  /*7640*/  LOP3.LUT P0, RZ, R0, 0x3, R56, 0x48, !PT ;  /* 0x0000000300ff7812 */ /* 0x000fe20007804838 */
[----:B------:R-:W-:Y:S01]  /*7650*/  @!UPT UIADD3 URZ, UPT, UPT, URZ, URZ, URZ ;  /* 0x000000fffffff290 */ /* 0x000fe2000fffe0ff */
[----:B----4-:R-:W-:Y:S11]  /*7660*/  @P3 BRA `(.L_x_93) ;  /* 0x0000000000083947 */ /* 0x010ff60003800000 */
[----:B------:R-:W1:Y:S02]  /*7670*/  SYNCS.PHASECHK.TRANS64.TRYWAIT P1, [R27+URZ+0x120], R3 ;  /* 0x000120031b0075a7 */ /* 0x000e6400080211ff */
[----:B-1----:R-:W-:Y:S05]  /*7680*/  @!P1 BRA `(.L_x_94) ;  /* 0x0000001c00e09947 */ /* 0x002fea0003800000 */
.L_x_93:
[----:B------:R-:W-:Y:S05]  /*7690*/  @!P0 BRA `(.L_x_95) ;  /* 0x0000000000408947 */ /* 0x000fea0003800000 */
[----:B------:R-:W4:Y:S01]  /*76a0*/  LDCU.64 UR8, c[0x4][0x70] ;  /* 0x01000e00ff0877ac */ /* 0x000f220008000a00 */
[----:B-1----:R-:W-:Y:S01]  /*76b0*/  MOV R3, 0x0 ;  /* 0x0000000000037802 */ /* 0x002fe20000000f00 */
[----:B------:R-:W-:Y:S02]  /*76c0*/  HFMA2 R12, -RZ, RZ, 0, 5.9604644775390625e-08 ;  /* 0x00000001ff0c7431 */ /* 0x000fe400000001ff */
[----:B------:R-:W-:Y:S02]  /*76d0*/  IMAD.MOV.U32 R8, RZ, RZ, 0x192 ;  /* 0x00000192ff087424 */ /* 0x000fe400078e00ff */
[----:B------:R-:W-:Y:S01]  /*76e0*/  IMAD.MOV.U32 R13, RZ, RZ, RZ ;  /* 0x000000ffff0d7224 */ /* 0x000fe200078e00ff */
[----:B------:R-:W1:Y:S01]  /*76f0*/  LDCU.64 UR6, c[0x4][0x78] ;  /* 0x01000f00ff0677ac */ /* 0x000e620008000a00 */
[----:B------:R-:W2:Y:S01]  /*7700*/  LDC.64 R2, c[0x4][R3] ;  /* 0x0100000003027b82 */ /* 0x000ea20000000a00 */
[----:B------:R-:W5:Y:S01]  /*7710*/  LDCU.64 UR4, c[0x4][0x10] ;  /* 0x01000200ff0477ac */ /* 0x000f620008000a00 */
[----:B----4-:R-:W-:Y:S01]  /*7720*/  MOV R5, UR9 ;  /* 0x0000000900057c02 */ /* 0x010fe20008000f00 */
[----:B------:R-:W-:Y:S01]  /*7730*/  IMAD.U32 R4, RZ, RZ, UR8 ;  /* 0x00000008ff047e24 */ /* 0x000fe2000f8e00ff */
[----:B-1----:R-:W-:Y:S01]  /*7740*/  MOV R7, UR7 ;  /* 0x0000000700077c02 */ /* 0x002fe20008000f00 */
[----:B------:R-:W-:Y:S01]  /*7750*/  IMAD.U32 R6, RZ, RZ, UR6 ;  /* 0x00000006ff067e24 */ /* 0x000fe2000f8e00ff */
[----:B-----5:R-:W-:Y:S01]  /*7760*/  MOV R11, UR5 ;  /* 0x00000005000b7c02 */ /* 0x020fe20008000f00 */
[----:B------:R-:W-:Y:S02]  /*7770*/  IMAD.U32 R10, RZ, RZ, UR4 ;  /* 0x00000004ff0a7e24 */ /* 0x000fe4000f8e00ff */
[----:B------:R-:W-:Y:S07]  /*7780*/  LEPC R20, `(.L_x_95) ;  /* 0x000000001014794e */ /* 0x000fee0000000000 */
[----:B--23--:R-:W-:Y:S05]  /*7790*/  CALL.ABS.NOINC R2 ;  /* 0x0000000002007343 */ /* 0x00cfea0003c00000 */
.L_x_95:
[----:B------:R-:W-:Y:S05]  /*77a0*/  WARPSYNC.ALL ;  /* 0x0000000000007948 */ /* 0x000fea0003800000 */
[----:B------:R-:W-:Y:S01]  /*77b0*/  R2UR UR4, R25 ;  /* 0x00000000190472ca */ /* 0x000fe200000e0000 */
[----:B-12---:R-:W-:Y:S01]  /*77c0*/  HADD2.F32 R3, -RZ, R28.H0_H0 ;  /* 0x2000001cff037230 */ /* 0x006fe20000004100 */
[----:B------:R-:W-:Y:S01]  /*77d0*/  SHF.L.U32 R66, R63, 0x1, RZ ;  /* 0x000000013f427819 */ /* 0x000fe200000006ff */
[----:B------:R-:W-:Y:S01]  /*77e0*/  HADD2.F32 R20, -RZ, R30.H0_H0 ;  /* 0x2000001eff147230 */ /* 0x000fe20000004100 */
[----:B------:R-:W-:Y:S01]  /*77f0*/  ISETP.NE.AND P1, PT, R54, RZ, PT ;  /* 0x000000ff3600720c */ /* 0x000fe20003f25270 */
[----:B------:R-:W-:Y:S08]  /*7800*/  BSSY.RECONVERGENT B0, `(.L_x_96) ;  /* 0x000004e000007945 */ /* 0x000ff00003800200 */
[----:B------:R-:W3:Y:S02]  /*7810*/  LDTM.16dp256bit.x4 R4, tmem[UR4] ;  /* 0x00000004000479ee */ /* 0x000ee40008120000 */
[C---:B---3--:R-:W-:Y:S01]  /*7820*/  FMUL R0, R24.reuse, R4 ;  /* 0x0000000418007220 */ /* 0x048fe20000400000 */
[----:B------:R-:W-:Y:S02]  /*7830*/  HADD2.F32 R4, -RZ, R28.H1_H1 ;  /* 0x3000001cff047230 */ /* 0x000fe40000004100 */
[----:B------:R-:W-:Y:S01]  /*7840*/  FMUL R2, R24, R5 ;  /* 0x0000000518027220 */ /* 0x000fe20000400000 */
[--C-:B------:R-:W-:Y:S02]  /*7850*/  HADD2.F32 R5, -RZ, R29.reuse.H0_H0 ;  /* 0x2000001dff057230 */ /* 0x100fe40000004100 */
[----:B------:R-:W-:Y:S01]  /*7860*/  FFMA R0, R26, R3, R0 ;  /* 0x000000031a007223 */ /* 0x000fe20000000000 */
[----:B------:R-:W-:Y:S01]  /*7870*/  FMUL R3, R24, R6 ;  /* 0x0000000618037220 */ /* 0x000fe20000400000 */
[----:B------:R-:W-:Y:S02]  /*7880*/  HADD2.F32 R6, -RZ, R29.H1_H1 ;  /* 0x3000001dff067230 */ /* 0x000fe40000004100 */
[----:B------:R-:W-:Y:S01]  /*7890*/  FFMA R2, R26, R4, R2 ;  /* 0x000000041a027223 */ /* 0x000fe20000000002 */
[----:B------:R-:W-:Y:S01]  /*78a0*/  FMUL R7, R24, R7 ;  /* 0x0000000718077220 */ /* 0x000fe20000400000 */
[----:B------:R-:W-:Y:S01]  /*78b0*/  FFMA R3, R26, R5, R3 ;  /* 0x000000051a037223 */ /* 0x000fe20000000003 */
[C---:B------:R-:W-:Y:S01]  /*78c0*/  FMUL R4, R24.reuse, R8 ;  /* 0x0000000818047220 */ /* 0x040fe20000400000 */
[----:B------:R-:W-:Y:S01]  /*78d0*/  FMUL R5, R24, R9 ;  /* 0x0000000918057220 */ /* 0x000fe20000400000 */
[----:B------:R-:W-:Y:S01]  /*78e0*/  F2FP.F16.F32.PACK_AB R32, R2, R0 ;  /* 0x000000000220723e */ /* 0x000fe200000000ff */
[C---:B------:R-:W-:Y:S01]  /*78f0*/  FFMA R7, R26.reuse, R6, R7 ;  /* 0x000000061a077223 */ /* 0x040fe20000000007 */
[----:B------:R-:W-:Y:S02]  /*7900*/  HADD2.F32 R0, -RZ, R30.H1_H1 ;  /* 0x3000001eff007230 */ /* 0x000fe40000004100 */
[----:B------:R-:W-:Y:S01]  /*7910*/  FFMA R4, R26, R20, R4 ;  /* 0x000000141a047223 */ /* 0x000fe20000000004 */
[--C-:B------:R-:W-:Y:S02]  /*7920*/  HADD2.F32 R2, -RZ, R31.reuse.H0_H0 ;  /* 0x2000001fff027230 */ /* 0x100fe40000004100 */
[----:B------:R-:W-:Y:S01]  /*7930*/  FMUL R6, R24, R10 ;  /* 0x0000000a18067220 */ /* 0x000fe20000400000 */
[----:B------:R-:W-:Y:S01]  /*7940*/  F2FP.F16.F32.PACK_AB R33, R7, R3 ;  /* 0x000000030721723e */ /* 0x000fe200000000ff */
[----:B------:R-:W-:Y:S02]  /*7950*/  HADD2.F32 R3, -RZ, R31.H1_H1 ;  /* 0x3000001fff037230 */ /* 0x000fe40000004100 */
[----:B------:R-:W-:Y:S01]  /*7960*/  FFMA R5, R26, R0, R5 ;  /* 0x000000001a057223 */ /* 0x000fe20000000005 */
[C---:B------:R-:W-:Y:S01]  /*7970*/  FMUL R11, R24.reuse, R11 ;  /* 0x0000000b180b7220 */ /* 0x040fe20000400000 */
[--C-:B------:R-:W-:Y:S02]  /*7980*/  HADD2.F32 R7, -RZ, R36.reuse.H0_H0 ;  /* 0x20000024ff077230 */ /* 0x100fe40000004100 */
[C---:B------:R-:W-:Y:S01]  /*7990*/  FMUL R8, R24.reuse, R12 ;  /* 0x0000000c18087220 */ /* 0x040fe20000400000 */
[----:B------:R-:W-:Y:S02]  /*79a0*/  HADD2.F32 R0, -RZ, R36.H1_H1 ;  /* 0x30000024ff007230 */ /* 0x000fe40000004100 */
[----:B------:R-:W-:Y:S01]  /*79b0*/  FMUL R9, R24, R13 ;  /* 0x0000000d18097220 */ /* 0x000fe20000400000 */
[C---:B------:R-:W-:Y:S01]  /*79c0*/  FFMA R6, R26.reuse, R2, R6 ;  /* 0x000000021a067223 */ /* 0x040fe20000000006 */
[C---:B------:R-:W-:Y:S01]  /*79d0*/  FFMA R11, R26.reuse, R3, R11 ;  /* 0x000000031a0b7223 */ /* 0x040fe2000000000b */
[C---:B------:R-:W-:Y:S01]  /*79e0*/  FFMA R8, R26.reuse, R7, R8 ;  /* 0x000000071a087223 */ /* 0x040fe20000000008 */
[----:B------:R-:W-:Y:S01]  /*79f0*/  FFMA R9, R26, R0, R9 ;  /* 0x000000001a097223 */ /* 0x000fe20000000009 */
[--C-:B------:R-:W-:Y:S02]  /*7a00*/  HADD2.F32 R2, -RZ, R37.reuse.H0_H0 ;  /* 0x20000025ff027230 */ /* 0x100fe40000004100 */
[C---:B------:R-:W-:Y:S01]  /*7a10*/  FMUL R10, R24.reuse, R14 ;  /* 0x0000000e180a7220 */ /* 0x040fe20000400000 */
[----:B------:R-:W-:Y:S02]  /*7a20*/  HADD2.F32 R0, -RZ, R37.H1_H1 ;  /* 0x30000025ff007230 */ /* 0x000fe40000004100 */
[----:B------:R-:W-:Y:S01]  /*7a30*/  FMUL R15, R24, R15 ;  /* 0x0000000f180f7220 */ /* 0x000fe20000400000 */
[----:B------:R-:W-:Y:S01]  /*7a40*/  F2FP.F16.F32.PACK_AB R34, R5, R4 ;  /* 0x000000040522723e */ /* 0x000fe200000000ff */
[----:B------:R-:W-:Y:S01]  /*7a50*/  FFMA R10, R26, R2, R10 ;  /* 0x000000021a0a7223 */ /* 0x000fe2000000000a */
[----:B------:R-:W-:Y:S01]  /*7a60*/  FMUL R12, R24, R16 ;  /* 0x00000010180c7220 */ /* 0x000fe20000400000 */
[----:B------:R-:W-:Y:S01]  /*7a70*/  FFMA R15, R26, R0, R15 ;  /* 0x000000001a0f7223 */ /* 0x000fe2000000000f */
[--C-:B------:R-:W-:Y:S01]  /*7a80*/  HADD2.F32 R0, -RZ, R38.reuse.H0_H0 ;  /* 0x20000026ff007230 */ /* 0x100fe20000004100 */
[----:B------:R-:W-:Y:S01]  /*7a90*/  MOV R5, UR52 ;  /* 0x0000003400057c02 */ /* 0x000fe20008000f00 */
[----:B------:R-:W-:Y:S02]  /*7aa0*/  HADD2.F32 R2, -RZ, R38.H1_H1 ;  /* 0x30000026ff027230 */ /* 0x000fe40000004100 */
[C---:B------:R-:W-:Y:S01]  /*7ab0*/  FMUL R13, R24.reuse, R17 ;  /* 0x00000011180d7220 */ /* 0x040fe20000400000 */
[--C-:B------:R-:W-:Y:S02]  /*7ac0*/  HADD2.F32 R3, -RZ, R39.reuse.H0_H0 ;  /* 0x20000027ff037230 */ /* 0x100fe40000004100 */
[C---:B------:R-:W-:Y:S01]  /*7ad0*/  FMUL R14, R24.reuse, R18 ;  /* 0x00000012180e7220 */ /* 0x040fe20000400000 */
[----:B------:R-:W-:Y:S02]  /*7ae0*/  HADD2.F32 R4, -RZ, R39.H1_H1 ;  /* 0x30000027ff047230 */ /* 0x000fe40000004100 */
[----:B------:R-:W-:Y:S01]  /*7af0*/  FMUL R19, R24, R19 ;  /* 0x0000001318137220 */ /* 0x000fe20000400000 */
[C---:B------:R-:W-:Y:S01]  /*7b00*/  FFMA R12, R26.reuse, R0, R12 ;  /* 0x000000001a0c7223 */ /* 0x040fe2000000000c */
[----:B------:R-:W-:Y:S01]  /*7b10*/  LEA R5, R5, R53, 0xb ;  /* 0x0000003505057211 */ /* 0x000fe200078e58ff */
[C---:B------:R-:W-:Y:S01]  /*7b20*/  FFMA R13, R26.reuse, R2, R13 ;  /* 0x000000021a0d7223 */ /* 0x040fe2000000000d */
[C---:B------:R-:W-:Y:S01]  /*7b30*/  FFMA R14, R26.reuse, R3, R14 ;  /* 0x000000031a0e7223 */ /* 0x040fe2000000000e */
[----:B------:R-:W-:Y:S01]  /*7b40*/  FFMA R19, R26, R4, R19 ;  /* 0x000000041a137223 */ /* 0x000fe20000000013 */
[----:B------:R-:W-:Y:S02]  /*7b50*/  F2FP.F16.F32.PACK_AB R35, R11, R6 ;  /* 0x000000060b23723e */ /* 0x000fe400000000ff */
[----:B------:R-:W-:Y:S02]  /*7b60*/  LEA R5, R5, UR50, 0x1 ;  /* 0x0000003205057c11 */ /* 0x000fe4000f8e08ff */
[----:B------:R-:W-:Y:S02]  /*7b70*/  F2FP.F16.F32.PACK_AB R8, R9, R8 ;  /* 0x000000080908723e */ /* 0x000fe400000000ff */
[----:B------:R-:W-:Y:S01]  /*7b80*/  F2FP.F16.F32.PACK_AB R9, R15, R10 ;  /* 0x0000000a0f09723e */ /* 0x000fe200000000ff */
[----:B------:R1:W-:Y:S01]  /*7b90*/  STSM.16.M88.4 [R5+0x200], R32 ;  /* 0x0002002005007844 */ /* 0x0003e20000000200 */
[----:B------:R-:W-:Y:S02]  /*7ba0*/  F2FP.F16.F32.PACK_AB R10, R13, R12 ;  /* 0x0000000c0d0a723e */ /* 0x000fe400000000ff */
[----:B------:R-:W-:Y:S02]  /*7bb0*/  F2FP.F16.F32.PACK_AB R11, R19, R14 ;  /* 0x0000000e130b723e */ /* 0x000fe400000000ff */
[----:B------:R-:W-:Y:S05]  /*7bc0*/  IADD3 R0, PT, PT, R66, 0x200, R5 ;  /* 0x0000020042007810 */ /* 0x000fea0007ffe005 */
[----:B------:R1:W-:Y:S01]  /*7bd0*/  STSM.16.M88.4 [R0], R8 ;  /* 0x0000000800007844 */ /* 0x0003e20000000200 */
[----:B------:R-:W-:Y:S01]  /*7be0*/  @!PT LDS RZ, [RZ] ;  /* 0x00000000fffff984 */ /* 0x000fe20000000800 */
[----:B------:R-:W-:Y:S01]  /*7bf0*/  @!PT LDS RZ, [RZ] ;  /* 0x00000000fffff984 */ /* 0x000fe20000000800 */
[----:B------:R-:W-:Y:S01]  /*7c00*/  @!PT LDS RZ, [RZ] ;  /* 0x00000000fffff984 */ /* 0x000fe20000000800 */
[----:B------:R-:W-:Y:S01]  /*7c10*/  @!PT LDS RZ, [RZ] ;  /* 0x00000000fffff984 */ /* 0x000fe20000000800 */
[----:B------:R2:W-:Y:S07]  /*7c20*/  MEMBAR.ALL.CTA ;  /* 0x0000000000007992 */ /* 0x0005ee0000008000 */
[----:B--2---:R-:W2:Y:S02]  /*7c30*/  FENCE.VIEW.ASYNC.S ;  /* 0x00000000000073c6 */ /* 0x004ea40000000000 */
[----:B--2---:R-:W-:Y:S06]  /*7c40*/  BAR.SYNC.DEFER_BLOCKING 0x1, 0x80 ;  /* 0x0042000000007b1d */ /* 0x004fec0000010000 */
[----:B------:R-:W-:Y:S05]  /*7c50*/  @P1 BRA `(.L_x_97) ;  /* 0x0000000000201947 */ /* 0x000fea0003800000 */
[----:B------:R-:W2:Y:S01]  /*7c60*/  LDCU.64 UR6, c[0x0][0x348] ;  /* 0x00006900ff0677ac */ /* 0x000ea20008000a00 */
[----:B------:R-:W-:Y:S01]  /*7c70*/  ULEA UR5, UR52, UR50, 0xc ;  /* 0x0000003234057291 */ /* 0x000fe2000f8e60ff */
[----:B------:R-:W-:Y:S03]  /*7c80*/  UMOV UR41, UR53 ;  /* 0x0000003500297c82 */ /* 0x000fe60008000000 */
[----:B------:R-:W-:Y:S02]  /*7c90*/  UIADD3 UR40, UPT, UPT, UR5, 0x200, URZ ;  /* 0x0000020005287890 */ /* 0x000fe4000fffe0ff */
[----:B--2---:R-:W-:Y:S04]  /*7ca0*/  UIADD3 UR4, UP0, UPT, UR6, 0x780, URZ ;  /* 0x0000078006047890 */ /* 0x004fe8000ff1e0ff */
[----:B------:R-:W-:Y:S09]  /*7cb0*/  UIADD3.X UR5, UPT, UPT, URZ, UR7, URZ, UP0, !UPT ;  /* 0x00000007ff057290 */ /* 0x000ff200087fe4ff */
[----:B------:R2:W-:Y:S02]  /*7cc0*/  UTMASTG.5D [UR40], [UR4] ;  /* 0x00000028040073b5 */ /* 0x0005e40008020000 */
[----:B--2---:R0:W-:Y:S02]  /*7cd0*/  UTMACMDFLUSH ;  /* 0x00000000000079b7 */ /* 0x0041e40000000000 */
.L_x_97:
[----:B------:R-:W-:Y:S05]  /*7ce0*/  BSYNC.RECONVERGENT B0 ;  /* 0x0000000000007941 */ /* 0x000fea0003800200 */
.L_x_96:
[----:B------:R-:W-:Y:S01]  /*7cf0*/  UIADD3 UR51, UPT, UPT, UR52, 0x1, URZ ;  /* 0x0000000134337890 */ /* 0x000fe2000fffe0ff */
[----:B------:R-:W-:Y:S01]  /*7d00*/  ISETP.NE.AND P2, PT, R61, RZ, PT ;  /* 0x000000ff3d00720c */ /* 0x000fe20003f45270 */
[----:B------:R-:W-:Y:S02]  /*7d10*/  BSSY.RECONVERGENT B0, `(.L_x_98) ;  /* 0x0000006000007945 */ /* 0x000fe40003800200 */
[----:B------:R-:W-:Y:S01]  /*7d20*/  UISETP.NE.AND UP0, UPT, UR51, 0x3, UPT ;  /* 0x000000033300788c */ /* 0x000fe2000bf05270 */
[----:B------:R-:W-:Y:S03]  /*7d30*/  ISETP.NE.U32.OR P0, PT, R65, 0x1, !P2 ;  /* 0x000000014100780c */ /* 0x000fe60005705470 */
[----:B------:R-:W-:Y:S01]  /*7d40*/  USEL UR49, UR51, URZ, UP0 ;  /* 0x000000ff33317287 */ /* 0x000fe20008000000 */
[----:B------:R-:W-:Y:S11]  /*7d50*/  @P1 BRA `(.L_x_99) ;  /* 0x0000000000041947 */ /* 0x000ff60003800000 */
[----:B------:R-:W-:Y:S04]  /*7d60*/  DEPBAR.LE SB0, 0x1 ;  /* 0x000080400000791a */ /* 0x000fe80000000000 */
.L_x_99:
[----:B------:R-:W-:Y:S05]  /*7d70*/  BSYNC.RECONVERGENT B0 ;  /* 0x0000000000007941 */ /* 0x000fea0003800200 */
.L_x_98:
[----:B------:R-:W-:Y:S01]  /*7d80*/  BAR.SYNC.DEFER_BLOCKING 0x1, 0x80 ;  /* 0x0042000000007b1d */ /* 0x000fe20000010000 */
[----:B------:R-:W-:Y:S01]  /*7d90*/  LEA R3, R68, UR50, 0x3 ;  /* 0x0000003244037c11 */ /* 0x000fe2000f8e18ff */
[----:B------:R-:W-:Y:S01]  /*7da0*/  UISETP.NE.AND UP0, UPT, UR55, URZ, UPT ;  /* 0x000000ff3700728c */ /* 0x000fe2000bf05270 */
[----:B------:R-:W-:Y:S08]  /*7db0*/  @P0 SHF.L.U32 R4, R67, 0x1f, RZ ;  /* 0x0000001f43040819 */ /* 0x000ff000000006ff */
[----:B------:R-:W-:Y:S05]  /*7dc0*/  BRA.U !UP0, `(.L_x_100) ;  /* 0x0000000108307547 */ /* 0x000fea000b800000 */
[----:B------:R-:W-:Y:S01]  /*7dd0*/  ISETP.NE.U32.OR P1, PT, R65, 0x1, !P2 ;  /* 0x000000014100780c */ /* 0x000fe20005725470 */
[----:B-1----:R-:W1:Y:S01]  /*7de0*/  S2R R0, SR_CgaCtaId ;  /* 0x0000000000007919 */ /* 0x002e620000008800 */
[----:B------:R-:W-:Y:S11]  /*7df0*/  IMAD.U32 R2, RZ, RZ, UR56 ;  /* 0x00000038ff027e24 */ /* 0x000ff6000f8e00ff */
[C---:B------:R-:W-:Y:S01]  /*7e00*/  @P1 LEA R5, R2.reuse, UR50, 0x3 ;  /* 0x0000003202051c11 */ /* 0x040fe2000f8e18ff */
[----:B------:R-:W-:Y:S04]  /*7e10*/  VIADD R2, R2, 0x1 ;  /* 0x0000000102027836 */ /* 0x000fe80000000000 */
[----:B------:R-:W-:Y:S05]  /*7e20*/  @P1 VIADD R5, R5, 0xe8 ;  /* 0x000000e805051836 */ /* 0x000fea0000000000 */
[----:B-1----:R-:W-:Y:S04]  /*7e30*/  @P1 PRMT R0, R0, 0x654, R5 ;  /* 0x0000065400001816 */ /* 0x002fe80000000005 */
[----:B------:R2:W-:Y:S01]  /*7e40*/  @P1 SYNCS.ARRIVE.TRANS64.RED.A1T0 RZ, [R0+URZ], RZ ;  /* 0x000000ff00ff19a7 */ /* 0x0005e200081004ff */
[C---:B------:R-:W-:Y:S04]  /*7e50*/  ISETP.NE.AND P1, PT, R2.reuse, 0x3, PT ;  /* 0x000000030200780c */ /* 0x040fe80003f25270 */
[----:B------:R-:W-:Y:S04]  /*7e60*/  SEL R2, R2, RZ, P1 ;  /* 0x000000ff02027207 */ /* 0x000fe80000800000 */
[----:B------:R-:W-:Y:S11]  /*7e70*/  R2UR UR56, R2 ;  /* 0x00000000023872ca */ /* 0x000ff600000e0000 */
[----:B------:R-:W-:Y:S04]  /*7e80*/  @!UPT UIADD3 URZ, UPT, UPT, URZ, URZ, URZ ;  /* 0x000000fffffff290 */ /* 0x000fe8000fffe0ff */
.L_x_100:
[----:B------:R-:W3:Y:S01]  /*7e90*/  @P0 SYNCS.PHASECHK.TRANS64.TRYWAIT P1, [R3+URZ+0xd0], R4 ;  /* 0x0000d004030005a7 */ /* 0x000ee200080211ff */
[----:B------:R-:W-:Y:S01]  /*7ea0*/  BSSY B1, `(.L_x_101) ;  /* 0x0000011000017945 */ /* 0x000fe20003800000 */
[----:B---3--:R-:W-:Y:S03]  /*7eb0*/  @P0 SEL R69, RZ, 0x1, !P1 ;  /* 0x00000001ff450807 */ /* 0x008fe60004800000 */
[----:B------:R-:W-:Y:S05]  /*7ec0*/  @!P0 BRA `(.L_x_102) ;  /* 0x0000000000388947 */ /* 0x000fea0003800000 */
[----:B------:R-:W-:Y:S01]  /*7ed0*/  ISETP.NE.U32.AND P0, PT, R70, 0x1, PT ;  /* 0x000000014600780c */ /* 0x000fe20003f05070 */
[----:B------:R-:W-:Y:S01]  /*7ee0*/  BSSY B0, `(.L_x_103) ;  /* 0x0000008000007945 */ /* 0x000fe20003800000 */
[----:B------:R-:W-:Y:S11]  /*7ef0*/  ISETP.NE.AND P1, PT, R69, RZ, PT ;  /* 0x000000ff4500720c */ /* 0x000ff60003f25270 */
[----:B-12---:R-:W-:Y:S05]  /*7f00*/  @P0 IMAD R0, R68, 0x800, R53 ;  /* 0x0000080044000824 */ /* 0x006fea00078e0235 */
[----:B------:R-:W-:Y:S01]  /*7f10*/  @P0 LEA R0, R0, UR50, 0x1 ;  /* 0x0000003200000c11 */ /* 0x000fe2000f8e08ff */
[----:B------:R-:W-:Y:S06]  /*7f20*/  @P1 BRA `(.L_x_104) ;  /* 0x00000000000c1947 */ /* 0x000fec0003800000 */
[----:B------:R-:W-:Y:S04]  /*7f30*/  SHF.L.U32 R67, R67, 0x1f, RZ ;  /* 0x0000001f43437819 */ /* 0x000fe800000006ff */
[----:B------:R-:W1:Y:S02]  /*7f40*/  SYNCS.PHASECHK.TRANS64.TRYWAIT P1, [R3+URZ+0xd0], R67 ;  /* 0x0000d043030075a7 */ /* 0x000e6400080211ff */
[----:B-1----:R-:W-:Y:S05]  /*7f50*/  @!P1 BRA `(.L_x_105) ;  /* 0x0000001400c09947 */ /* 0x002fea0003800000 */
.L_x_104:
[----:B------:R-:W-:Y:S05]  /*7f60*/  BSYNC B0 ;  /* 0x0000000000007941 */ /* 0x000fea0003800000 */
.L_x_103:
[----:B------:R-:W-:Y:S01]  /*7f70*/  @P0 IADD3 R2, PT, PT, R66, R0, RZ ;  /* 0x0000000042020210 */ /* 0x000fe20007ffe0ff */
[----:B------:R-:W-:Y:S05]  /*7f80*/  @P0 WARPSYNC.ALL ;  /* 0x0000000000000948 */ /* 0x000fea0003800000 */
[----:B------:R3:W4:Y:S04]  /*7f90*/  @P0 LDSM.16.M88.4 R28, [R0+0x200] ;  /* 0x00020000001c083b */ /* 0x0007280000000200 */
[----:B------:R3:W2:Y:S02]  /*7fa0*/  @P0 LDSM.16.M88.4 R36, [R2+0x200] ;  /* 0x000200000224083b */ /* 0x0006a40000000200 */
.L_x_102:
[----:B------:R-:W-:Y:S05]  /*7fb0*/  BSYNC B1 ;  /* 0x0000000000017941 */ /* 0x000fea0003800000 */
.L_x_101:
[----:B-123--:R-:W-:Y:S05]  /*7fc0*/  VIADD R0, R25, 0x20 ;  /* 0x0000002019007836 */ /* 0x00efea0000000000 */
[----:B------:R-:W-:Y:S04]  /*7fd0*/  SHF.R.U32.HI R0, RZ, 0x15, R0 ;  /* 0x00000015ff007819 */ /* 0x000fe80000011600 */
[----:B------:R-:W-:Y:S11]  /*7fe0*/  LOP3.LUT P0, RZ, R0, 0x3, R56, 0x48, !PT ;  /* 0x0000000300ff7812 */ /* 0x000ff60007804838 */
[----:B------:R-:W-:Y:S02]  /*7ff0*/  @!UPT UIADD3 URZ, UPT, UPT, URZ, URZ, URZ ;  /* 0x000000fffffff290 */ /* 0x000fe4000fffe0ff */
[----:B------:R-:W-:Y:S05]  /*8000*/  @!P0 BRA `(.L_x_106) ;  /* 0x0000000000408947 */ /* 0x000fea0003800000 */
[----:B------:R-:W1:Y:S01]  /*8010*/  LDCU.64 UR8, c[0x4][0x70] ;  /* 0x01000e00ff0877ac */ /* 0x000e620008000a00 */
[----:B------:R-:W-:Y:S01]  /*8020*/  MOV R3, 0x0 ;  /* 0x0000000000037802 */ /* 0x000fe20000000f00 */
[----:B------:R-:W-:Y:S02]  /*8030*/  HFMA2 R12, -RZ, RZ, 0, 5.9604644775390625e-08 ;  /* 0x00000001ff0c7431 */ /* 0x000fe400000001ff */
[----:B------:R-:W-:Y:S02]  /*8040*/  IMAD.MOV.U32 R8, RZ, RZ, 0x192 ;  /* 0x00000192ff087424 */ /* 0x000fe400078e00ff */
[----:B------:R-:W-:Y:S01]  /*8050*/  IMAD.MOV.U32 R13, RZ, RZ, RZ ;  /* 0x000000ffff0d7224 */ /* 0x000fe200078e00ff */
[----:B------:R-:W2:Y:S01]  /*8060*/  LDCU.64 UR6, c[0x4][0x78] ;  /* 0x01000f00ff0677ac */ /* 0x000ea20008000a00 */
[----:B------:R-:W3:Y:S01]  /*8070*/  LDC.64 R2, c[0x4][R3] ;  /* 0x0100000003027b82 */ /* 0x000ee20000000a00 */
[----:B------:R-:W5:Y:S01]  /*8080*/  LDCU.64 UR4, c[0x4][0x10] ;  /* 0x01000200ff0477ac */ /* 0x000f620008000a00 */
[----:B-1----:R-:W-:Y:S01]  /*8090*/  MOV R5, UR9 ;  /* 0x0000000900057c02 */ /* 0x002fe20008000f00 */
[----:B------:R-:W-:Y:S01]  /*80a0*/  IMAD.U32 R4, RZ, RZ, UR8 ;  /* 0x00000008ff047e24 */ /* 0x000fe2000f8e00ff */
[----:B--2---:R-:W-:Y:S01]  /*80b0*/  MOV R7, UR7 ;  /* 0x0000000700077c02 */ /* 0x004fe20008000f00 */
[----:B------:R-:W-:Y:S01]  /*80c0*/  IMAD.U32 R6, RZ, RZ, UR6 ;  /* 0x00000006ff067e24 */ /* 0x000fe2000f8e00ff */
[----:B-----5:R-:W-:Y:S01]  /*80d0*/  MOV R11, UR5 ;  /* 0x00000005000b7c02 */ /* 0x020fe20008000f00 */
[----:B------:R-:W-:Y:S02]  /*80e0*/  IMAD.U32 R10, RZ, RZ, UR4 ;  /* 0x00000004ff0a7e24 */ /* 0x000fe4000f8e00ff */
[----:B------:R-:W-:Y:S07]  /*80f0*/  LEPC R20, `(.L_x_106) ;  /* 0x000000001014794e */ /* 0x000fee0000000000 */
[----:B---34-:R-:W-:Y:S05]  /*8100*/  CALL.ABS.NOINC R2 ;  /* 0x0000000002007343 */ /* 0x018fea0003c00000 */
.L_x_106:
[----:B------:R-:W-:Y:S01]  /*8110*/  ISETP.NE.AND P1, PT, R54, RZ, PT ;  /* 0x000000ff3600720c */ /* 0x000fe20003f25270 */
[----:B------:R-:W-:Y:S05]  /*8120*/  WARPSYNC.ALL ;  /* 0x0000000000007948 */ /* 0x000fea0003800000 */
[----:B------:R-:W-:Y:S01]  /*8130*/  R2UR UR4, R25 ;  /* 0x00000000190472ca */ /* 0x000fe200000e0000 */
[----:B------:R-:W1:Y:S01]  /*8140*/  S2UR UR5, SR_CgaCtaId ;  /* 0x00000000000579c3 */ /* 0x000e620000008800 */
[--C-:B----4-:R-:W-:Y:S01]  /*8150*/  HADD2.F32 R20, -RZ, R28.reuse.H0_H0 ;  /* 0x2000001cff147230 */ /* 0x110fe20000004100 */
[----:B------:R-:W-:Y:S01]  /*8160*/  BSSY.RECONVERGENT B0, `(.L_x_107) ;  /* 0x0000054000007945 */ /* 0x000fe20003800200 */
[----:B------:R-:W-:Y:S02]  /*8170*/  HADD2.F32 R21, -RZ, R28.H1_H1 ;  /* 0x3000001cff157230 */ /* 0x000fe40000004100 */
[--C-:B------:R-:W-:Y:S02]  /*8180*/  HADD2.F32 R25, -RZ, R29.reuse.H0_H0 ;  /* 0x2000001dff197230 */ /* 0x100fe40000004100 */
[----:B------:R-:W-:Y:S02]  /*8190*/  HADD2.F32 R28, -RZ, R30.H0_H0 ;  /* 0x2000001eff1c7230 */ /* 0x000fe40000004100 */
[--C-:B------:R-:W-:Y:S02]  /*81a0*/  HADD2.F32 R32, -RZ, R36.reuse.H0_H0 ;  /* 0x20000024ff207230 */ /* 0x100fe40000004100 */
[----:B------:R-:W-:Y:S01]  /*81b0*/  HADD2.F32 R33, -RZ, R36.H1_H1 ;  /* 0x30000024ff217230 */ /* 0x000fe20000004100 */
[----:B------:R-:W2:Y:S01]  /*81c0*/  LDTM.16dp256bit.x4 R4, tmem[UR4+0x20] ;  /* 0x00002004000479ee */ /* 0x000ea20008120000 */
[----:B------:R-:W-:Y:S01]  /*81d0*/  R2UR UR4, R27 ;  /* 0x000000001b0472ca */ /* 0x000fe200000e0000 */
[----:B------:R-:W-:Y:S01]  /*81e0*/  NOP ;  /* 0x0000000000007918 */ /* 0x000fe20000000000 */
[----:B------:R-:W-:Y:S02]  /*81f0*/  HADD2.F32 R27, -RZ, R29.H1_H1 ;  /* 0x3000001dff1b7230 */ /* 0x000fe40000004100 */
[----:B------:R-:W-:Y:S02]  /*8200*/  HADD2.F32 R29, -RZ, R30.H1_H1 ;  /* 0x3000001eff1d7230 */ /* 0x000fe40000004100 */
[--C-:B------:R-:W-:Y:S02]  /*8210*/  HADD2.F32 R30, -RZ, R31.reuse.H0_H0 ;  /* 0x2000001fff1e7230 */ /* 0x100fe40000004100 */
[----:B------:R-:W-:Y:S02]  /*8220*/  HADD2.F32 R31, -RZ, R31.H1_H1 ;  /* 0x3000001fff1f7230 */ /* 0x000fe40000004100 */
[--C-:B------:R-:W-:Y:S02]  /*8230*/  HADD2.F32 R34, -RZ, R37.reuse.H0_H0 ;  /* 0x20000025ff227230 */ /* 0x100fe40000004100 */
[----:B------:R-:W-:Y:S01]  /*8240*/  HADD2.F32 R35, -RZ, R37.H1_H1 ;  /* 0x30000025ff237230 */ /* 0x000fe20000004100 */
[----:B------:R-:W-:Y:S01]  /*8250*/  UIADD3 UR4, UPT, UPT, UR4, 0x130, URZ ;  /* 0x0000013004047890 */ /* 0x000fe2000fffe0ff */
[--C-:B------:R-:W-:Y:S02]  /*8260*/  HADD2.F32 R36, -RZ, R38.reuse.H0_H0 ;  /* 0x20000026ff247230 */ /* 0x100fe40000004100 */
[----:B------:R-:W-:Y:S02]  /*8270*/  HADD2.F32 R37, -RZ, R38.H1_H1 ;  /* 0x30000026ff257230 */ /* 0x000fe40000004100 */
[--C-:B------:R-:W-:Y:S02]  /*8280*/  HADD2.F32 R38, -RZ, R39.reuse.H0_H0 ;  /* 0x20000027ff267230 */ /* 0x100fe40000004100 */
[----:B------:R-:W-:Y:S02]  /*8290*/  HADD2.F32 R39, -RZ, R39.H1_H1 ;  /* 0x30000027ff277230 */ /* 0x000fe40000004100 */
[C---:B--2---:R-:W-:Y:S01]  /*82a0*/  FMUL R0, R24.reuse, R4 ;  /* 0x0000000418007220 */ /* 0x044fe20000400000 */
[----:B-1----:R-:W-:Y:S01]  /*82b0*/  UPRMT UR4, UR5, 0x654, UR4 ;  /* 0x0000065405047896 */ /* 0x002fe20008000004 */
[C---:B------:R-:W-:Y:S01]  /*82c0*/  FMUL R2, R24.reuse, R5 ;  /* 0x0000000518027220 */ /* 0x040fe20000400000 */
[----:B------:R-:W-:Y:S01]  /*82d0*/  FMUL R3, R24, R6 ;  /* 0x0000000618037220 */ /* 0x000fe20000400000 */
[----:B------:R-:W-:Y:S01]  /*82e0*/  FFMA R0, R26, R20, R0 ;  /* 0x000000141a007223 */ /* 0x000fe20000000000 */
[----:B------:R-:W-:Y:S01]  /*82f0*/  FMUL R7, R24, R7 ;  /* 0x0000000718077220 */ /* 0x000fe20000400000 */
[C---:B------:R-:W-:Y:S01]  /*8300*/  FFMA R2, R26.reuse, R21, R2 ;  /* 0x000000151a027223 */ /* 0x040fe20000000002 */
[----:B------:R-:W-:Y:S01]  /*8310*/  FFMA R3, R26, R25, R3 ;  /* 0x000000191a037223 */ /* 0x000fe20000000003 */
[----:B------:R-:W-:Y:S01]  /*8320*/  FMUL R4, R24, R8 ;  /* 0x0000000818047220 */ /* 0x000fe20000400000 */
[----:B------:R-:W-:Y:S01]  /*8330*/  FFMA R7, R26, R27, R7 ;  /* 0x0000001b1a077223 */ /* 0x000fe20000000007 */
[C---:B------:R-:W-:Y:S01]  /*8340*/  FMUL R5, R24.reuse, R9 ;  /* 0x0000000918057220 */ /* 0x040fe20000400000 */
[C---:B------:R-:W-:Y:S01]  /*8350*/  FMUL R6, R24.reuse, R10 ;  /* 0x0000000a18067220 */ /* 0x040fe20000400000 */
[----:B------:R-:W-:Y:S01]  /*8360*/  FMUL R11, R24, R11 ;  /* 0x0000000b180b7220 */ /* 0x000fe20000400000 */
[----:B------:R-:W-:Y:S01]  /*8370*/  FFMA R4, R26, R28, R4 ;  /* 0x0000001c1a047223 */ /* 0x000fe20000000004 */
[----:B------:R-:W-:Y:S01]  /*8380*/  F2FP.F16.F32.PACK_AB R28, R2, R0 ;  /* 0x00000000021c723e */ /* 0x000fe200000000ff */
[----:B------:R-:W-:Y:S01]  /*8390*/  FMUL R8, R24, R12 ;  /* 0x0000000c18087220 */ /* 0x000fe20000400000 */
[----:B------:R-:W-:Y:S01]  /*83a0*/  MOV R0, UR49 ;  /* 0x0000003100007c02 */ /* 0x000fe20008000f00 */
[----:B------:R-:W-:Y:S01]  /*83b0*/  FFMA R5, R26, R29, R5 ;  /* 0x0000001d1a057223 */ /* 0x000fe20000000005 */
[----:B------:R-:W-:Y:S01]  /*83c0*/  FMUL R9, R24, R13 ;  /* 0x0000000d18097220 */ /* 0x000fe20000400000 */
        /* <DEDUP_REMOVED lines=13> */
[----:B------:R-:W-:Y:S01]  /*84a0*/  LEA R0, R0, R53, 0xb ;  /* 0x0000003500007211 */ /* 0x000fe200078e58ff */
[C---:B------:R-:W-:Y:S01]  /*84b0*/  FFMA R13, R26.reuse, R37, R13 ;  /* 0x000000251a0d7223 */ /* 0x040fe2000000000d */
[C---:B------:R-:W-:Y:S01]  /*84c0*/  FFMA R14, R26.reuse, R38, R14 ;  /* 0x000000261a0e7223 */ /* 0x040fe2000000000e */
[----:B------:R-:W-:Y:S01]  /*84d0*/  FFMA R19, R26, R39, R19 ;  /* 0x000000271a137223 */ /* 0x000fe20000000013 */
[----:B------:R-:W-:Y:S01]  /*84e0*/  F2FP.F16.F32.PACK_AB R29, R7, R3 ;  /* 0x00000003071d723e */ /* 0x000fe200000000ff */
[----:B------:R-:W-:Y:S01]  /*84f0*/  SYNCS.ARRIVE.TRANS64.RED.A1T0 RZ, [UR4], RZ ;  /* 0x000000ffffff79a7 */ /* 0x000fe20008100404 */
[----:B------:R-:W-:Y:S02]  /*8500*/  F2FP.F16.F32.PACK_AB R30, R5, R4 ;  /* 0x00000004051e723e */ /* 0x000fe400000000ff */
        /* <DEDUP_REMOVED lines=18> */
[----:B------:R-:W-:Y:S02]  /*8630*/  ULEA UR5, UR49, UR50, 0xc ;  /* 0x0000003231057291 */ /* 0x000fe4000f8e60ff */
[----:B------:R-:W-:Y:S02]  /*8640*/  UIADD3 UR41, UPT, UPT, UR53, 0x20, URZ ;  /* 0x0000002035297890 */ /* 0x000fe4000fffe0ff */
[----:B------:R-:W-:Y:S02]  /*8650*/  UIADD3 UR40, UPT, UPT, UR5, 0x200, URZ ;  /* 0x0000020005287890 */ /* 0x000fe4000fffe0ff */
[----:B--2---:R-:W-:Y:S04]  /*8660*/  UIADD3 UR4, UP0, UPT, UR6, 0x780, URZ ;  /* 0x0000078006047890 */ /* 0x004fe8000ff1e0ff */
[----:B------:R-:W-:Y:S09]  /*8670*/  UIADD3.X UR5, UPT, UPT, URZ, UR7, URZ, UP0, !UPT ;  /* 0x00000007ff057290 */ /* 0x000ff200087fe4ff */
[----:B------:R2:W-:Y:S02]  /*8680*/  UTMASTG.5D [UR40], [UR4] ;  /* 0x00000028040073b5 */ /* 0x0005e40008020000 */
[----:B--2---:R0:W-:Y:S02]  /*8690*/  UTMACMDFLUSH ;  /* 0x00000000000079b7 */ /* 0x0041e40000000000 */
.L_x_108:
[----:B------:R-:W-:Y:S05]  /*86a0*/  BSYNC.RECONVERGENT B0 ;  /* 0x0000000000007941 */ /* 0x000fea0003800200 */
.L_x_107:
[----:B------:R-:W-:Y:S01]  /*86b0*/  UIADD3 UR4, UPT, UPT, UR49, 0x1, URZ ;  /* 0x0000000131047890 */ /* 0x000fe2000fffe0ff */
[----:B------:R-:W-:Y:S03]  /*86c0*/  BSSY.RECONVERGENT B0, `(.L_x_109) ;  /* 0x0000008000007945 */ /* 0x000fe60003800200 */
[----:B------:R-:W-:Y:S04]  /*86d0*/  UISETP.NE.AND UP0, UPT, UR4, 0x3, UPT ;  /* 0x000000030400788c */ /* 0x000fe8000bf05270 */
[----:B------:R-:W-:Y:S02]  /*86e0*/  UISETP.EQ.XOR UP1, UPT, UR51, 0x3, !UP0 ;  /* 0x000000033300788c */ /* 0x000fe4000c722a70 */
[----:B------:R-:W-:Y:S04]  /*86f0*/  USEL UR52, UR4, URZ, UP0 ;  /* 0x000000ff04347287 */ /* 0x000fe80008000000 */
[----:B------:R-:W-:Y:S01]  /*8700*/  PLOP3.LUT P0, PT, PT, PT, UP1, 0x80, 0x8 ;  /* 0x000000000008781c */ /* 0x000fe20003f0f018 */
[----:B------:R-:W-:Y:S01]  /*8710*/  @!UPT UIADD3 URZ, UPT, UPT, URZ, URZ, URZ ;  /* 0x000000fffffff290 */ /* 0x000fe2000fffe0ff */
[----:B------:R-:W-:Y:S11]  /*8720*/  @P1 BRA `(.L_x_110) ;  /* 0x0000000000041947 */ /* 0x000ff60003800000 */
[----:B------:R-:W-:Y:S04]  /*8730*/  DEPBAR.LE SB0, 0x1 ;  /* 0x000080400000791a */ /* 0x000fe80000000000 */
.L_x_110:
[----:B------:R-:W-:Y:S05]  /*8740*/  BSYNC.RECONVERGENT B0 ;  /* 0x0000000000007941 */ /* 0x000fea0003800200 */
.L_x_109:
[----:B------:R-:W-:Y:S01]  /*8750*/  BAR.SYNC.DEFER_BLOCKING 0x1, 0x80 ;  /* 0x0042000000007b1d */ /* 0x000fe20000010000 */
[----:B-1----:R-:W-:Y:S01]  /*8760*/  SEL R0, RZ, 0x1, !P0 ;  /* 0x00000001ff007807 */ /* 0x002fe20004000000 */
[----:B------:R-:W-:Y:S01]  /*8770*/  UISETP.NE.AND UP0, UPT, UR55, -0x2, UPT ;  /* 0xfffffffe3700788c */ /* 0x000fe2000bf05270 */
[----:B------:R-:W-:Y:S01]  /*8780*/  ISETP.NE.AND P2, PT, R61, RZ, PT ;  /* 0x000000ff3d00720c */ /* 0x000fe20003f45270 */
[----:B------:R-:W-:Y:S01]  /*8790*/  VIADD R22, R22, 0x1 ;  /* 0x0000000116167836 */ /* 0x000fe20000000000 */
[----:B------:R-:W-:Y:S06]  /*87a0*/  LOP3.LUT R52, R52, R0, RZ, 0x3c, !PT ;  /* 0x0000000034347212 */ /* 0x000fec00078e3cff */
[----:B------:R-:W-:Y:S05]  /*87b0*/  BRA.U !UP0, `(.L_x_111) ;  /* 0x0000000108307547 */ /* 0x000fea000b800000 */
[----:B------:R-:W-:Y:S01]  /*87c0*/  ISETP.NE.U32.OR P0, PT, R65, 0x1, !P2 ;  /* 0x000000014100780c */ /* 0x000fe20005705470 */
[----:B------:R-:W1:Y:S01]  /*87d0*/  S2R R0, SR_CgaCtaId ;  /* 0x0000000000007919 */ /* 0x000e620000008800 */
        /* <DEDUP_REMOVED lines=10> */
.L_x_111:
[----:B------:R-:W-:Y:S01]  /*8880*/  R2UR UR5, R48 ;  /* 0x00000000300572ca */ /* 0x000fe200000e0000 */
[----:B------:R-:W-:Y:S01]  /*8890*/  UIADD3 UR55, UPT, UPT, UR55, 0x2, URZ ;  /* 0x0000000237377890 */ /* 0x000fe2000fffe0ff */
[----:B------:R-:W-:Y:S01]  /*88a0*/  R2UR UR4, R49 ;  /* 0x00000000310472ca */ /* 0x000fe200000e0000 */
[----:B------:R-:W-:Y:S01]  /*88b0*/  IMAD.MOV.U32 R16, RZ, RZ, R62 ;  /* 0x000000ffff107224 */ /* 0x000fe200078e003e */
[----:B------:R-:W-:Y:S02]  /*88c0*/  LOP3.LUT P0, RZ, R46, 0x1, RZ, 0xc0, !PT ;  /* 0x000000012eff7812 */ /* 0x000fe4000780c0ff */
[----:B------:R-:W-:Y:S02]  /*88d0*/  ISETP.NE.AND P1, PT, R22, 0x2, PT ;  /* 0x000000021600780c */ /* 0x000fe40003f25270 */
[----:B------:R-:W-:Y:S02]  /*88e0*/  LOP3.LUT R50, R50, 0x1, RZ, 0x3c, !PT ;  /* 0x0000000132327812 */ /* 0x000fe400078e3cff */
[----:B-1----:R-:W-:Y:S02]  /*88f0*/  SEL R0, RZ, 0x1, P1 ;  /* 0x00000001ff007807 */ /* 0x002fe40000800000 */
[----:B------:R-:W-:Y:S01]  /*8900*/  SEL R22, R22, RZ, P1 ;  /* 0x000000ff16167207 */ /* 0x000fe20000800000 */
[----:B------:R-:W-:Y:S01]  /*8910*/  UIADD3 UR22, UPT, UPT, UR36, UR5, URZ ;  /* 0x0000000524167290 */ /* 0x000fe2000fffe0ff */
[----:B------:R-:W-:Y:S01]  /*8920*/  LOP3.LUT R51, R51, R0, RZ, 0x3c, !PT ;  /* 0x0000000033337212 */ /* 0x000fe200078e3cff */
[----:B------:R-:W-:Y:S02]  /*8930*/  UIADD3 UR28, UPT, UPT, UR37, UR4, URZ ;  /* 0x00000004251c7290 */ /* 0x000fe4000fffe0ff */
[----:B------:R-:W-:Y:S10]  /*8940*/  @P0 BRA `(.L_x_112) ;  /* 0xffffffd800280947 */ /* 0x000ff4000383ffff */
[----:B------:R-:W-:Y:S05]  /*8950*/  @!P2 BRA `(.L_x_113) ;  /* 0x000000000048a947 */ /* 0x000fea0003800000 */
[----:B------:R-:W1:Y:S02]  /*8960*/  LDCU.64 UR4, c[0x0][0x990] ;  /* 0x00013200ff0477ac */ /* 0x000e640008000a00 */
[----:B-1----:R-:W-:-:S04]  /*8970*/  UISETP.NE.U32.AND UP0, UPT, UR4, URZ, UPT ;  /* 0x000000ff0400728c */ /* 0x002fc8000bf05070 */
[----:B------:R-:W-:-:S09]  /*8980*/  UISETP.NE.AND.EX UP0, UPT, UR5, URZ, UPT, UP0 ;  /* 0x000000ff0500728c */ /* 0x000fd2000bf05300 */
[----:B------:R-:W-:Y:S05]  /*8990*/  BRA.U UP0, `(.L_x_114) ;  /* 0x00000001000c7547 */ /* 0x000fea000b800000 */
[----:B------:R-:W-:-:S13]  /*89a0*/  FSETP.NEU.AND P0, PT, R26, RZ, PT ;  /* 0x000000ff1a00720b */ /* 0x000fda0003f0d000 */
[----:B------:R-:W-:Y:S05]  /*89b0*/  @!P0 EXIT ;  /* 0x000000000000894d */ /* 0x000fea0003800000 */
[----:B------:R-:W-:Y:S05]  /*89c0*/  BRA `(.L_x_113) ;  /* 0x00000000002c7947 */ /* 0x000fea0003800000 */
.L_x_114:
[----:B------:R-:W-:Y:S01]  /*89d0*/  ISETP.NE.AND P0, PT, R64, RZ, PT ;  /* 0x000000ff4000720c */ /* 0x000fe20003f05270 */
[----:B------:R-:W-:-:S12]  /*89e0*/  BSSY.RECONVERGENT B0, `(.L_x_113) ;  /* 0x0000009000007945 */ /* 0x000fd80003800200 */
[----:B------:R-:W-:Y:S05]  /*89f0*/  @P0 BRA `(.L_x_115) ;  /* 0x0000000000140947 */ /* 0x000fea0003800000 */
[----:B------:R-:W1:Y:S02]  /*8a00*/  LDCU.64 UR4, c[0x0][0x988] ;  /* 0x00013100ff0477ac */ /* 0x000e640008000a00 */
[----:B-1----:R-:W-:-:S04]  /*8a10*/  ISETP.NE.U32.AND P0, PT, RZ, UR4, PT ;  /* 0x00000004ff007c0c */ /* 0x002fc8000bf05070 */
[----:B------:R-:W-:-:S13]  /*8a20*/  ISETP.NE.AND.EX P0, PT, RZ, UR5, PT, P0 ;  /* 0x00000005ff007c0c */ /* 0x000fda000bf05300 */
[----:B------:R-:W-:Y:S05]  /*8a30*/  @!P0 EXIT ;  /* 0x000000000000894d */ /* 0x000fea0003800000 */
[----:B------:R-:W-:Y:S05]  /*8a40*/  BRA `(.L_x_116) ;  /* 0x0000000000087947 */ /* 0x000fea0003800000 */
.L_x_115:
[----:B------:R-:W-:-:S13]  /*8a50*/  FSETP.NEU.AND P0, PT, R26, RZ, PT ;  /* 0x000000ff1a00720b */ /* 0x000fda0003f0d000 */
[----:B------:R-:W-:Y:S05]  /*8a60*/  @!P0 EXIT ;  /* 0x000000000000894d */ /* 0x000fea0003800000 */
.L_x_116:
[----:B------:R-:W-:Y:S05]  /*8a70*/  BSYNC.RECONVERGENT B0 ;  /* 0x0000000000007941 */ /* 0x000fea0003800200 */
.L_x_113:
[----:B------:R-:W1:Y:S01]  /*8a80*/  S2UR UR5, SR_CgaCtaId ;  /* 0x00000000000579c3 */ /* 0x000e620000008800 */
[----:B------:R-:W-:Y:S01]  /*8a90*/  ULEA UR4, UR56, UR50, 0x3 ;  /* 0x0000003238047291 */ /* 0x000fe2000f8e18ff */
[----:B------:R-:W-:-:S04]  /*8aa0*/  DEPBAR.LE SB0, 0x0 ;  /* 0x000080000000791a */ /* 0x000fc80000000000 */
[----:B------:R-:W-:-:S04]  /*8ab0*/  UIADD3 UR4, UPT, UPT, UR4, 0xe8, URZ ;  /* 0x000000e804047890 */ /* 0x000fc8000fffe0ff */
[----:B-1----:R-:W-:-:S09]  /*8ac0*/  UPRMT UR4, UR5, 0x654, UR4 ;  /* 0x0000065405047896 */ /* 0x002fd20008000004 */
[----:B------:R-:W-:Y:S01]  /*8ad0*/  SYNCS.ARRIVE.TRANS64.RED.A1T0 RZ, [UR4], RZ ;  /* 0x000000ffffff79a7 */ /* 0x000fe20008100404 */
[----:B------:R-:W-:Y:S05]  /*8ae0*/  EXIT ;  /* 0x000000000000794d */ /* 0x000fea0003800000 */
.L_x_20:
[----:B------:R-:W-:Y:S07]  /*8af0*/  MOV R0, UR41 ;  /* 0x0000002900007c02 */ /* 0x000fee0008000f00 */
.L_x_117:
[----:B--2---:R2:W4:Y:S02]  /*8b00*/  SYNCS.PHASECHK.TRANS64.TRYWAIT P0, [R0+URZ+0x68], R4 ;  /* 0x00006804000075a7 */ /* 0x00452400080011ff */
[----:B----4-:R-:W-:Y:S05]  /*8b10*/  @!P0 NANOSLEEP.SYNCS 0x989680 ;  /* 0x009896800000895d */ /* 0x010fea0003900000 */
[----:B------:R-:W4:Y:S02]  /*8b20*/  @!P0 SYNCS.PHASECHK.TRANS64 P0, [R0+URZ+0x68], R4 ;  /* 0x00006804000085a7 */ /* 0x000f2400080010ff */
[----:B----4-:R-:W-:Y:S05]  /*8b30*/  @!P0 BRA `(.L_x_117) ;  /* 0xfffffffc00f08947 */ /* 0x010fea000383ffff */
[----:B------:R-:W-:Y:S05]  /*8b40*/  BRA `(.L_x_19) ;  /* 0xffffff9000d87947 */ /* 0x000fea000383ffff */
.L_x_26:
[----:B-1----:R-:W-:Y:S07]  /*8b50*/  MOV R0, UR33 ;  /* 0x0000002100007c02 */ /* 0x002fee0008000f00 */
.L_x_118:
[----:B-1----:R1:W2:Y:S02]  /*8b60*/  SYNCS.PHASECHK.TRANS64.TRYWAIT P0, [R0+URZ+0x68], R4 ;  /* 0x00006804000075a7 */ /* 0x0022a400080011ff */
[----:B--2---:R-:W-:Y:S05]  /*8b70*/  @!P0 NANOSLEEP.SYNCS 0x989680 ;  /* 0x009896800000895d */ /* 0x004fea0003900000 */
[----:B------:R-:W2:Y:S02]  /*8b80*/  @!P0 SYNCS.PHASECHK.TRANS64 P0, [R0+URZ+0x68], R4 ;  /* 0x00006804000085a7 */ /* 0x000ea400080010ff */
[----:B--2---:R-:W-:Y:S05]  /*8b90*/  @!P0 BRA `(.L_x_118) ;  /* 0xfffffffc00f08947 */ /* 0x004fea000383ffff */
[----:B------:R-:W-:Y:S05]  /*8ba0*/  BRA `(.L_x_25) ;  /* 0xffffff9800307947 */ /* 0x000fea000383ffff */
.L_x_30:
[----:B-1----:R-:W-:-:S07]  /*8bb0*/  MOV R0, UR44 ;  /* 0x0000002c00007c02 */ /* 0x002fce0008000f00 */
.L_x_119:
[----:B-1----:R1:W2:Y:S02]  /*8bc0*/  SYNCS.PHASECHK.TRANS64.TRYWAIT P0, [R0+URZ+0x110], R3 ;  /* 0x00011003000075a7 */ /* 0x0022a400080011ff */
[----:B--2---:R-:W-:Y:S05]  /*8bd0*/  @!P0 NANOSLEEP.SYNCS 0x989680 ;  /* 0x009896800000895d */ /* 0x004fea0003900000 */
[----:B------:R-:W2:Y:S02]  /*8be0*/  @!P0 SYNCS.PHASECHK.TRANS64 P0, [R0+URZ+0x110], R3 ;  /* 0x00011003000085a7 */ /* 0x000ea400080010ff */
[----:B--2---:R-:W-:Y:S05]  /*8bf0*/  @!P0 BRA `(.L_x_119) ;  /* 0xfffffffc00f08947 */ /* 0x004fea000383ffff */
[----:B------:R-:W-:Y:S05]  /*8c00*/  BRA `(.L_x_120) ;  /* 0xffffff9c000c7947 */ /* 0x000fea000383ffff */
.L_x_34:
[----:B------:R-:W-:-:S07]  /*8c10*/  MOV R0, UR4 ;  /* 0x0000000400007c02 */ /* 0x000fce0008000f00 */
.L_x_121:
[----:B-1----:R1:W2:Y:S02]  /*8c20*/  SYNCS.PHASECHK.TRANS64.TRYWAIT P0, [R0+URZ], R2 ;  /* 0x00000002000075a7 */ /* 0x0022a400080011ff */
[----:B--2---:R-:W-:Y:S05]  /*8c30*/  @!P0 NANOSLEEP.SYNCS 0x989680 ;  /* 0x009896800000895d */ /* 0x004fea0003900000 */
[----:B------:R-:W2:Y:S02]  /*8c40*/  @!P0 SYNCS.PHASECHK.TRANS64 P0, [R0+URZ], R2 ;  /* 0x00000002000085a7 */ /* 0x000ea400080010ff */
[----:B--2---:R-:W-:Y:S05]  /*8c50*/  @!P0 BRA `(.L_x_121) ;  /* 0xfffffffc00f08947 */ /* 0x004fea000383ffff */
[----:B------:R-:W-:Y:S05]  /*8c60*/  BRA `(.L_x_122) ;  /* 0xffffffa000a07947 */ /* 0x000fea000383ffff */
.L_x_35:
[----:B------:R-:W-:-:S07]  /*8c70*/  MOV R0, UR5 ;  /* 0x0000000500007c02 */ /* 0x000fce0008000f00 */
.L_x_123:
[----:B-1----:R1:W2:Y:S02]  /*8c80*/  SYNCS.PHASECHK.TRANS64.TRYWAIT P0, [R0+URZ], R2 ;  /* 0x00000002000075a7 */ /* 0x0022a400080011ff */
[----:B--2---:R-:W-:Y:S05]  /*8c90*/  @!P0 NANOSLEEP.SYNCS 0x989680 ;  /* 0x009896800000895d */ /* 0x004fea0003900000 */
[----:B------:R-:W2:Y:S02]  /*8ca0*/  @!P0 SYNCS.PHASECHK.TRANS64 P0, [R0+URZ], R2 ;  /* 0x00000002000085a7 */ /* 0x000ea400080010ff */
[----:B--2---:R-:W-:Y:S05]  /*8cb0*/  @!P0 BRA `(.L_x_123) ;  /* 0xfffffffc00f08947 */ /* 0x004fea000383ffff */
[----:B------:R-:W-:Y:S05]  /*8cc0*/  BRA `(.L_x_124) ;  /* 0xffffffa000b07947 */ /* 0x000fea000383ffff */
.L_x_36:
[----:B------:R-:W-:-:S07]  /*8cd0*/  MOV R0, UR5 ;  /* 0x0000000500007c02 */ /* 0x000fce0008000f00 */
.L_x_125:
[----:B-1----:R1:W2:Y:S02]  /*8ce0*/  SYNCS.PHASECHK.TRANS64.TRYWAIT P0, [R0+URZ], R2 ;  /* 0x00000002000075a7 */ /* 0x0022a400080011ff */
[----:B--2---:R-:W-:Y:S05]  /*8cf0*/  @!P0 NANOSLEEP.SYNCS 0x989680 ;  /* 0x009896800000895d */ /* 0x004fea0003900000 */
[----:B------:R-:W2:Y:S02]  /*8d00*/  @!P0 SYNCS.PHASECHK.TRANS64 P0, [R0+URZ], R2 ;  /* 0x00000002000085a7 */ /* 0x000ea400080010ff */
[----:B--2---:R-:W-:Y:S05]  /*8d10*/  @!P0 BRA `(.L_x_125) ;  /* 0xfffffffc00f08947 */ /* 0x004fea000383ffff */
[----:B------:R-:W-:Y:S05]  /*8d20*/  BRA `(.L_x_126) ;  /* 0xffffffa000c07947 */ /* 0x000fea000383ffff */
.L_x_37:
[----:B------:R-:W-:-:S07]  /*8d30*/  MOV R0, UR5 ;  /* 0x0000000500007c02 */ /* 0x000fce0008000f00 */
.L_x_127:
[----:B-1----:R1:W2:Y:S02]  /*8d40*/  SYNCS.PHASECHK.TRANS64.TRYWAIT P0, [R0+URZ], R2 ;  /* 0x00000002000075a7 */ /* 0x0022a400080011ff */
[----:B--2---:R-:W-:Y:S05]  /*8d50*/  @!P0 NANOSLEEP.SYNCS 0x989680 ;  /* 0x009896800000895d */ /* 0x004fea0003900000 */
[----:B------:R-:W2:Y:S02]  /*8d60*/  @!P0 SYNCS.PHASECHK.TRANS64 P0, [R0+URZ], R2 ;  /* 0x00000002000085a7 */ /* 0x000ea400080010ff */
[----:B--2---:R-:W-:Y:S05]  /*8d70*/  @!P0 BRA `(.L_x_127) ;  /* 0xfffffffc00f08947 */ /* 0x004fea000383ffff */
[----:B------:R-:W-:Y:S05]  /*8d80*/  BRA `(.L_x_128) ;  /* 0xffffffa000d07947 */ /* 0x000fea000383ffff */
.L_x_38:
[----:B------:R-:W-:-:S07]  /*8d90*/  MOV R0, UR5 ;  /* 0x0000000500007c02 */ /* 0x000fce0008000f00 */
.L_x_129:
[----:B-1----:R1:W2:Y:S02]  /*8da0*/  SYNCS.PHASECHK.TRANS64.TRYWAIT P0, [R0+URZ], R2 ;  /* 0x00000002000075a7 */ /* 0x0022a400080011ff */
[----:B--2---:R-:W-:Y:S05]  /*8db0*/  @!P0 NANOSLEEP.SYNCS 0x989680 ;  /* 0x009896800000895d */ /* 0x004fea0003900000 */
[----:B------:R-:W2:Y:S02]  /*8dc0*/  @!P0 SYNCS.PHASECHK.TRANS64 P0, [R0+URZ], R2 ;  /* 0x00000002000085a7 */ /* 0x000ea400080010ff */
[----:B--2---:R-:W-:Y:S05]  /*8dd0*/  @!P0 BRA `(.L_x_129) ;  /* 0xfffffffc00f08947 */ /* 0x004fea000383ffff */
[----:B------:R-:W-:Y:S05]  /*8de0*/  BRA `(.L_x_130) ;  /* 0xffffffa000e07947 */ /* 0x000fea000383ffff */
.L_x_39:
[----:B------:R-:W-:-:S07]  /*8df0*/  MOV R0, UR5 ;  /* 0x0000000500007c02 */ /* 0x000fce0008000f00 */
.L_x_131:
[----:B-1----:R1:W2:Y:S02]  /*8e00*/  SYNCS.PHASECHK.TRANS64.TRYWAIT P0, [R0+URZ], R2 ;  /* 0x00000002000075a7 */ /* 0x0022a400080011ff */
[----:B--2---:R-:W-:Y:S05]  /*8e10*/  @!P0 NANOSLEEP.SYNCS 0x989680 ;  /* 0x009896800000895d */ /* 0x004fea0003900000 */
[----:B------:R-:W2:Y:S02]  /*8e20*/  @!P0 SYNCS.PHASECHK.TRANS64 P0, [R0+URZ], R2 ;  /* 0x00000002000085a7 */ /* 0x000ea400080010ff */
[----:B--2---:R-:W-:Y:S05]  /*8e30*/  @!P0 BRA `(.L_x_131) ;  /* 0xfffffffc00f08947 */ /* 0x004fea000383ffff */
[----:B------:R-:W-:Y:S05]  /*8e40*/  BRA `(.L_x_132) ;  /* 0xffffffa000f07947 */ /* 0x000fea000383ffff */
.L_x_40:
[----:B------:R-:W-:-:S07]  /*8e50*/  MOV R0, UR5 ;  /* 0x0000000500007c02 */ /* 0x000fce0008000f00 */
.L_x_133:
[----:B-1----:R1:W2:Y:S02]  /*8e60*/  SYNCS.PHASECHK.TRANS64.TRYWAIT P0, [R0+URZ], R2 ;  /* 0x00000002000075a7 */ /* 0x0022a400080011ff */
[----:B--2---:R-:W-:Y:S05]  /*8e70*/  @!P0 NANOSLEEP.SYNCS 0x989680 ;  /* 0x009896800000895d */ /* 0x004fea0003900000 */
[----:B------:R-:W2:Y:S02]  /*8e80*/  @!P0 SYNCS.PHASECHK.TRANS64 P0, [R0+URZ], R2 ;  /* 0x00000002000085a7 */ /* 0x000ea400080010ff */
[----:B--2---:R-:W-:Y:S05]  /*8e90*/  @!P0 BRA `(.L_x_133) ;  /* 0xfffffffc00f08947 */ /* 0x004fea000383ffff */
[----:B------:R-:W-:Y:S05]  /*8ea0*/  BRA `(.L_x_134) ;  /* 0xffffffa400007947 */ /* 0x000fea000383ffff */
.L_x_41:
[----:B------:R-:W-:-:S07]  /*8eb0*/  MOV R0, UR5 ;  /* 0x0000000500007c02 */ /* 0x000fce0008000f00 */
.L_x_135:
[----:B-1----:R1:W2:Y:S02]  /*8ec0*/  SYNCS.PHASECHK.TRANS64.TRYWAIT P0, [R0+URZ], R2 ;  /* 0x00000002000075a7 */ /* 0x0022a400080011ff */
[----:B--2---:R-:W-:Y:S05]  /*8ed0*/  @!P0 NANOSLEEP.SYNCS 0x989680 ;  /* 0x009896800000895d */ /* 0x004fea0003900000 */
[----:B------:R-:W2:Y:S02]  /*8ee0*/  @!P0 SYNCS.PHASECHK.TRANS64 P0, [R0+URZ], R2 ;  /* 0x00000002000085a7 */ /* 0x000ea400080010ff */
[----:B--2---:R-:W-:Y:S05]  /*8ef0*/  @!P0 BRA `(.L_x_135) ;  /* 0xfffffffc00f08947 */ /* 0x004fea000383ffff */
[----:B------:R-:W-:Y:S05]  /*8f00*/  BRA `(.L_x_136) ;  /* 0xffffffa400107947 */ /* 0x000fea000383ffff */
.L_x_42:
[----:B------:R-:W-:-:S07]  /*8f10*/  MOV R0, UR5 ;  /* 0x0000000500007c02 */ /* 0x000fce0008000f00 */
.L_x_137:
[----:B-1----:R1:W2:Y:S02]  /*8f20*/  SYNCS.PHASECHK.TRANS64.TRYWAIT P0, [R0+URZ], R2 ;  /* 0x00000002000075a7 */ /* 0x0022a400080011ff */
[----:B--2---:R-:W-:Y:S05]  /*8f30*/  @!P0 NANOSLEEP.SYNCS 0x989680 ;  /* 0x009896800000895d */ /* 0x004fea0003900000 */
[----:B------:R-:W2:Y:S02]  /*8f40*/  @!P0 SYNCS.PHASECHK.TRANS64 P0, [R0+URZ], R2 ;  /* 0x00000002000085a7 */ /* 0x000ea400080010ff */
[----:B--2---:R-:W-:Y:S05]  /*8f50*/  @!P0 BRA `(.L_x_137) ;  /* 0xfffffffc00f08947 */ /* 0x004fea000383ffff */
[----:B------:R-:W-:Y:S05]  /*8f60*/  BRA `(.L_x_138) ;  /* 0xffffffa400207947 */ /* 0x000fea000383ffff */
.L_x_43:
[----:B------:R-:W-:-:S07]  /*8f70*/  MOV R0, UR5 ;  /* 0x0000000500007c02 */ /* 0x000fce0008000f00 */
.L_x_139:
[----:B-1----:R1:W2:Y:S02]  /*8f80*/  SYNCS.PHASECHK.TRANS64.TRYWAIT P0, [R0+URZ], R2 ;  /* 0x00000002000075a7 */ /* 0x0022a400080011ff */
[----:B--2---:R-:W-:Y:S05]  /*8f90*/  @!P0 NANOSLEEP.SYNCS 0x989680 ;  /* 0x009896800000895d */ /* 0x004fea0003900000 */
[----:B------:R-:W2:Y:S02]  /*8fa0*/  @!P0 SYNCS.PHASECHK.TRANS64 P0, [R0+URZ], R2 ;  /* 0x00000002000085a7 */ /* 0x000ea400080010ff */
[----:B--2---:R-:W-:Y:S05]  /*8fb0*/  @!P0 BRA `(.L_x_139) ;  /* 0xfffffffc00f08947 */ /* 0x004fea000383ffff */
[----:B------:R-:W-:Y:S05]  /*8fc0*/  BRA `(.L_x_140) ;  /* 0xffffffa400307947 */ /* 0x000fea000383ffff */
.L_x_44:
[----:B------:R-:W-:-:S07]  /*8fd0*/  MOV R0, UR5 ;  /* 0x0000000500007c02 */ /* 0x000fce0008000f00 */
.L_x_141:
[----:B-1----:R1:W2:Y:S02]  /*8fe0*/  SYNCS.PHASECHK.TRANS64.TRYWAIT P0, [R0+URZ], R2 ;  /* 0x00000002000075a7 */ /* 0x0022a400080011ff */
[----:B--2---:R-:W-:Y:S05]  /*8ff0*/  @!P0 NANOSLEEP.SYNCS 0x989680 ;  /* 0x009896800000895d */ /* 0x004fea0003900000 */
[----:B------:R-:W2:Y:S02]  /*9000*/  @!P0 SYNCS.PHASECHK.TRANS64 P0, [R0+URZ], R2 ;  /* 0x00000002000085a7 */ /* 0x000ea400080010ff */
[----:B--2---:R-:W-:Y:S05]  /*9010*/  @!P0 BRA `(.L_x_141) ;  /* 0xfffffffc00f08947 */ /* 0x004fea000383ffff */
[----:B------:R-:W-:Y:S05]  /*9020*/  BRA `(.L_x_142) ;  /* 0xffffffa400407947 */ /* 0x000fea000383ffff */
.L_x_45:
[----:B------:R-:W-:-:S07]  /*9030*/  MOV R0, UR5 ;  /* 0x0000000500007c02 */ /* 0x000fce0008000f00 */
.L_x_143:
[----:B-1----:R1:W2:Y:S02]  /*9040*/  SYNCS.PHASECHK.TRANS64.TRYWAIT P0, [R0+URZ], R2 ;  /* 0x00000002000075a7 */ /* 0x0022a400080011ff */
[----:B--2---:R-:W-:Y:S05]  /*9050*/  @!P0 NANOSLEEP.SYNCS 0x989680 ;  /* 0x009896800000895d */ /* 0x004fea0003900000 */
[----:B------:R-:W2:Y:S02]  /*9060*/  @!P0 SYNCS.PHASECHK.TRANS64 P0, [R0+URZ], R2 ;  /* 0x00000002000085a7 */ /* 0x000ea400080010ff */
[----:B--2---:R-:W-:Y:S05]  /*9070*/  @!P0 BRA `(.L_x_143) ;  /* 0xfffffffc00f08947 */ /* 0x004fea000383ffff */
[----:B------:R-:W-:Y:S05]  /*9080*/  BRA `(.L_x_144) ;  /* 0xffffffa400507947 */ /* 0x000fea000383ffff */
.L_x_48:
[----:B------:R-:W-:-:S07]  /*9090*/  MOV R4, UR4 ;  /* 0x0000000400047c02 */ /* 0x000fce0008000f00 */
.L_x_145:
[----:B--2---:R2:W3:Y:S02]  /*90a0*/  SYNCS.PHASECHK.TRANS64.TRYWAIT P1, [R4+URZ+0x118], R6 ;  /* 0x00011806040075a7 */ /* 0x0044e400080211ff */
[----:B---3--:R-:W-:Y:S05]  /*90b0*/  @!P1 NANOSLEEP.SYNCS 0x989680 ;  /* 0x009896800000995d */ /* 0x008fea0003900000 */
[----:B------:R-:W3:Y:S02]  /*90c0*/  @!P1 SYNCS.PHASECHK.TRANS64 P1, [R4+URZ+0x118], R6 ;  /* 0x00011806040095a7 */ /* 0x000ee400080210ff */
[----:B---3--:R-:W-:Y:S05]  /*90d0*/  @!P1 BRA `(.L_x_145) ;  /* 0xfffffffc00f09947 */ /* 0x008fea000383ffff */
[----:B------:R-:W-:Y:S05]  /*90e0*/  BRA `(.L_x_146) ;  /* 0xffffffa400c07947 */ /* 0x000fea000383ffff */
.L_x_49:
[----:B--2---:R-:W-:-:S07]  /*90f0*/  MOV R4, UR4 ;  /* 0x0000000400047c02 */ /* 0x004fce0008000f00 */
.L_x_147:
[----:B--2---:R2:W3:Y:S02]  /*9100*/  SYNCS.PHASECHK.TRANS64.TRYWAIT P1, [R4+URZ+0x110], R5 ;  /* 0x00011005040075a7 */ /* 0x0044e400080211ff */
[----:B---3--:R-:W-:Y:S05]  /*9110*/  @!P1 NANOSLEEP.SYNCS 0x989680 ;  /* 0x009896800000995d */ /* 0x008fea0003900000 */
[----:B------:R-:W3:Y:S02]  /*9120*/  @!P1 SYNCS.PHASECHK.TRANS64 P1, [R4+URZ+0x110], R5 ;  /* 0x00011005040095a7 */ /* 0x000ee400080210ff */
[----:B---3--:R-:W-:Y:S05]  /*9130*/  @!P1 BRA `(.L_x_147) ;  /* 0xfffffffc00f09947 */ /* 0x008fea000383ffff */
[----:B------:R-:W-:Y:S05]  /*9140*/  BRA `(.L_x_148) ;  /* 0xffffffa400c87947 */ /* 0x000fea000383ffff */
.L_x_57:
[----:B------:R-:W-:-:S07]  /*9150*/  MOV R0, UR21 ;  /* 0x0000001500007c02 */ /* 0x000fce0008000f00 */
.L_x_149:
[----:B--2---:R2:W3:Y:S02]  /*9160*/  SYNCS.PHASECHK.TRANS64.TRYWAIT P0, [R0+URZ+0x110], R2 ;  /* 0x00011002000075a7 */ /* 0x0044e400080011ff */
[----:B---3--:R-:W-:Y:S05]  /*9170*/  @!P0 NANOSLEEP.SYNCS 0x989680 ;  /* 0x009896800000895d */ /* 0x008fea0003900000 */
[----:B------:R-:W3:Y:S02]  /*9180*/  @!P0 SYNCS.PHASECHK.TRANS64 P0, [R0+URZ+0x110], R2 ;  /* 0x00011002000085a7 */ /* 0x000ee400080010ff */
[----:B---3--:R-:W-:Y:S05]  /*9190*/  @!P0 BRA `(.L_x_149) ;  /* 0xfffffffc00f08947 */ /* 0x008fea000383ffff */
[----:B------:R-:W-:Y:S05]  /*91a0*/  BRA `(.L_x_150) ;  /* 0xffffffac00487947 */ /* 0x000fea000383ffff */
.L_x_58:
[----:B------:R-:W-:-:S07]  /*91b0*/  MOV R0, UR25 ;  /* 0x0000001900007c02 */ /* 0x000fce0008000f00 */
.L_x_151:
[----:B--2---:R2:W3:Y:S02]  /*91c0*/  SYNCS.PHASECHK.TRANS64.TRYWAIT P0, [R0+URZ+0x130], R2 ;  /* 0x00013002000075a7 */ /* 0x0044e400080011ff */
[----:B---3--:R-:W-:Y:S05]  /*91d0*/  @!P0 NANOSLEEP.SYNCS 0x989680 ;  /* 0x009896800000895d */ /* 0x008fea0003900000 */
[----:B------:R-:W3:Y:S02]  /*91e0*/  @!P0 SYNCS.PHASECHK.TRANS64 P0, [R0+URZ+0x130], R2 ;  /* 0x00013002000085a7 */ /* 0x000ee400080010ff */
[----:B---3--:R-:W-:Y:S05]  /*91f0*/  @!P0 BRA `(.L_x_151) ;  /* 0xfffffffc00f08947 */ /* 0x008fea000383ffff */
[----:B------:R-:W-:Y:S05]  /*9200*/  BRA `(.L_x_152) ;  /* 0xffffffac00607947 */ /* 0x000fea000383ffff */
.L_x_61:
[----:B--2---:R-:W-:Y:S07]  /*9210*/  MOV R0, UR17 ;  /* 0x0000001100007c02 */ /* 0x004fee0008000f00 */
.L_x_153:
[----:B--2---:R2:W3:Y:S02]  /*9220*/  SYNCS.PHASECHK.TRANS64.TRYWAIT P0, [R0+URZ], R3 ;  /* 0x00000003000075a7 */ /* 0x0044e400080011ff */
[----:B---3--:R-:W-:Y:S05]  /*9230*/  @!P0 NANOSLEEP.SYNCS 0x989680 ;  /* 0x009896800000895d */ /* 0x008fea0003900000 */
[----:B------:R-:W3:Y:S02]  /*9240*/  @!P0 SYNCS.PHASECHK.TRANS64 P0, [R0+URZ], R3 ;  /* 0x00000003000085a7 */ /* 0x000ee400080010ff */
[----:B---3--:R-:W-:Y:S05]  /*9250*/  @!P0 BRA `(.L_x_153) ;  /* 0xfffffffc00f08947 */ /* 0x008fea000383ffff */
[----:B------:R-:W-:Y:S05]  /*9260*/  BRA `(.L_x_60) ;  /* 0xffffffac00907947 */ /* 0x000fea000383ffff */
.L_x_64:
[----:B------:R-:W-:-:S07]  /*9270*/  MOV R0, UR4 ;  /* 0x0000000400007c02 */ /* 0x000fce0008000f00 */
.L_x_154:
[----:B--2---:R2:W4:Y:S02]  /*9280*/  SYNCS.PHASECHK.TRANS64.TRYWAIT P0, [R0+URZ], R2 ;  /* 0x00000002000075a7 */ /* 0x00452400080011ff */
[----:B----4-:R-:W-:Y:S05]  /*9290*/  @!P0 NANOSLEEP.SYNCS 0x989680 ;  /* 0x009896800000895d */ /* 0x010fea0003900000 */
[----:B------:R-:W4:Y:S02]  /*92a0*/  @!P0 SYNCS.PHASECHK.TRANS64 P0, [R0+URZ], R2 ;  /* 0x00000002000085a7 */ /* 0x000f2400080010ff */
[----:B----4-:R-:W-:Y:S05]  /*92b0*/  @!P0 BRA `(.L_x_154) ;  /* 0xfffffffc00f08947 */ /* 0x010fea000383ffff */
[----:B------:R-:W-:Y:S05]  /*92c0*/  BRA `(.L_x_155) ;  /* 0xffffffb000847947 */ /* 0x000fea000383ffff */
.L_x_65:
[----:B------:R-:W-:-:S07]  /*92d0*/  MOV R0, UR4 ;  /* 0x0000000400007c02 */ /* 0x000fce0008000f00 */
.L_x_156:
[----:B--2---:R2:W3:Y:S02]  /*92e0*/  SYNCS.PHASECHK.TRANS64.TRYWAIT P0, [R0+URZ], R2 ;  /* 0x00000002000075a7 */ /* 0x0044e400080011ff */
[----:B---3--:R-:W-:Y:S05]  /*92f0*/  @!P0 NANOSLEEP.SYNCS 0x989680 ;  /* 0x009896800000895d */ /* 0x008fea0003900000 */
[----:B------:R-:W3:Y:S02]  /*9300*/  @!P0 SYNCS.PHASECHK.TRANS64 P0, [R0+URZ], R2 ;  /* 0x00000002000085a7 */ /* 0x000ee400080010ff */
[----:B---3--:R-:W-:Y:S05]  /*9310*/  @!P0 BRA `(.L_x_156) ;  /* 0xfffffffc00f08947 */ /* 0x008fea000383ffff */
[----:B------:R-:W-:Y:S05]  /*9320*/  BRA `(.L_x_157) ;  /* 0xffffffb000907947 */ /* 0x000fea000383ffff */
.L_x_70:
[----:B------:R-:W-:Y:S07]  /*9330*/  MOV R0, UR24 ;  /* 0x0000001800007c02 */ /* 0x000fee0008000f00 */
.L_x_158:
[----:B-1----:R1:W2:Y:S02]  /*9340*/  SYNCS.PHASECHK.TRANS64.TRYWAIT P0, [R0+URZ+0x110], R4 ;  /* 0x00011004000075a7 */ /* 0x0022a400080011ff */
[----:B--2---:R-:W-:Y:S05]  /*9350*/  @!P0 NANOSLEEP.SYNCS 0x989680 ;  /* 0x009896800000895d */ /* 0x004fea0003900000 */
[----:B------:R-:W2:Y:S02]  /*9360*/  @!P0 SYNCS.PHASECHK.TRANS64 P0, [R0+URZ+0x110], R4 ;  /* 0x00011004000085a7 */ /* 0x000ea400080010ff */
[----:B--2---:R-:W-:Y:S05]  /*9370*/  @!P0 BRA `(.L_x_158) ;  /* 0xfffffffc00f08947 */ /* 0x004fea000383ffff */
[----:B------:R-:W-:Y:S05]  /*9380*/  BRA `(.L_x_159) ;  /* 0xffffffb800507947 */ /* 0x000fea000383ffff */
.L_x_73:
[----:B------:R-:W-:Y:S07]  /*9390*/  MOV R9, UR24 ;  /* 0x0000001800097c02 */ /* 0x000fee0008000f00 */
.L_x_160:
[----:B-1----:R1:W2:Y:S02]  /*93a0*/  SYNCS.PHASECHK.TRANS64.TRYWAIT P1, [R9+URZ+0x108], R10 ;  /* 0x0001080a090075a7 */ /* 0x0022a400080211ff */
[----:B--2---:R-:W-:Y:S05]  /*93b0*/  @!P1 NANOSLEEP.SYNCS 0x989680 ;  /* 0x009896800000995d */ /* 0x004fea0003900000 */
[----:B------:R-:W2:Y:S02]  /*93c0*/  @!P1 SYNCS.PHASECHK.TRANS64 P1, [R9+URZ+0x108], R10 ;  /* 0x0001080a090095a7 */ /* 0x000ea400080210ff */
[----:B--2---:R-:W-:Y:S05]  /*93d0*/  @!P1 BRA `(.L_x_160) ;  /* 0xfffffffc00f09947 */ /* 0x004fea000383ffff */
[----:B------:R-:W-:Y:S05]  /*93e0*/  BRA `(.L_x_72) ;  /* 0xffffffbc00a07947 */ /* 0x000fea000383ffff */
.L_x_76:
[----:B------:R-:W-:Y:S07]  /*93f0*/  MOV R0, UR5 ;  /* 0x0000000500007c02 */ /* 0x000fee0008000f00 */
.L_x_161:
[----:B-1----:R1:W2:Y:S02]  /*9400*/  SYNCS.PHASECHK.TRANS64.TRYWAIT P1, [R0+URZ+0xe8], R9 ;  /* 0x0000e809000075a7 */ /* 0x0022a400080211ff */
[----:B--2---:R-:W-:Y:S05]  /*9410*/  @!P1 NANOSLEEP.SYNCS 0x989680 ;  /* 0x009896800000995d */ /* 0x004fea0003900000 */
[----:B------:R-:W2:Y:S02]  /*9420*/  @!P1 SYNCS.PHASECHK.TRANS64 P1, [R0+URZ+0xe8], R9 ;  /* 0x0000e809000095a7 */ /* 0x000ea400080210ff */
[----:B--2---:R-:W-:Y:S05]  /*9430*/  @!P1 BRA `(.L_x_161) ;  /* 0xfffffffc00f09947 */ /* 0x004fea000383ffff */
[----:B------:R-:W-:Y:S05]  /*9440*/  BRA `(.L_x_162) ;  /* 0xffffffc4000c7947 */ /* 0x000fea000383ffff */
.L_x_77:
[----:B------:R-:W-:Y:S07]  /*9450*/  MOV R0, UR4 ;  /* 0x0000000400007c02 */ /* 0x000fee0008000f00 */
.L_x_163:
[----:B-1----:R1:W2:Y:S02]  /*9460*/  SYNCS.PHASECHK.TRANS64.TRYWAIT P0, [R0+URZ+0xe8], R9 ;  /* 0x0000e809000075a7 */ /* 0x0022a400080011ff */
[----:B--2---:R-:W-:Y:S05]  /*9470*/  @!P0 NANOSLEEP.SYNCS 0x989680 ;  /* 0x009896800000895d */ /* 0x004fea0003900000 */
[----:B------:R-:W2:Y:S02]  /*9480*/  @!P0 SYNCS.PHASECHK.TRANS64 P0, [R0+URZ+0xe8], R9 ;  /* 0x0000e809000085a7 */ /* 0x000ea400080010ff */
[----:B--2---:R-:W-:Y:S05]  /*9490*/  @!P0 BRA `(.L_x_163) ;  /* 0xfffffffc00f08947 */ /* 0x004fea000383ffff */
[----:B------:R-:W-:Y:S05]  /*94a0*/  BRA `(.L_x_164) ;  /* 0xffffffc400787947 */ /* 0x000fea000383ffff */
.L_x_79:
[----:B------:R-:W-:-:S07]  /*94b0*/  MOV R0, UR4 ;  /* 0x0000000400007c02 */ /* 0x000fce0008000f00 */
.L_x_165:
[----:B--2---:R2:W3:Y:S02]  /*94c0*/  SYNCS.PHASECHK.TRANS64.TRYWAIT P0, [R0+URZ], R2 ;  /* 0x00000002000075a7 */ /* 0x0044e400080011ff */
[----:B---3--:R-:W-:Y:S05]  /*94d0*/  @!P0 NANOSLEEP.SYNCS 0x989680 ;  /* 0x009896800000895d */ /* 0x008fea0003900000 */
[----:B------:R-:W3:Y:S02]  /*94e0*/  @!P0 SYNCS.PHASECHK.TRANS64 P0, [R0+URZ], R2 ;  /* 0x00000002000085a7 */ /* 0x000ee400080010ff */
[----:B---3--:R-:W-:Y:S05]  /*94f0*/  @!P0 BRA `(.L_x_165) ;  /* 0xfffffffc00f08947 */ /* 0x008fea000383ffff */
[----:B------:R-:W-:Y:S05]  /*9500*/  BRA `(.L_x_166) ;  /* 0xffffffc800007947 */ /* 0x000fea000383ffff */
.L_x_80:
[----:B--2---:R2:W3:Y:S02]  /*9510*/  SYNCS.PHASECHK.TRANS64.TRYWAIT P0, [R2+URZ], R3 ;  /* 0x00000003020075a7 */ /* 0x0044e400080011ff */
[----:B---3--:R-:W-:Y:S05]  /*9520*/  @!P0 NANOSLEEP.SYNCS 0x989680 ;  /* 0x009896800000895d */ /* 0x008fea0003900000 */
[----:B------:R-:W3:Y:S02]  /*9530*/  @!P0 SYNCS.PHASECHK.TRANS64 P0, [R2+URZ], R3 ;  /* 0x00000003020085a7 */ /* 0x000ee400080010ff */
[----:B---3--:R-:W-:Y:S05]  /*9540*/  @!P0 BRA `(.L_x_80) ;  /* 0xfffffffc00f08947 */ /* 0x008fea000383ffff */
[----:B------:R-:W-:Y:S05]  /*9550*/  BRA `(.L_x_167) ;  /* 0xffffffc8002c7947 */ /* 0x000fea000383ffff */
.L_x_82:
[----:B------:R-:W-:Y:S07]  /*9560*/  MOV R0, UR50 ;  /* 0x0000003200007c02 */ /* 0x000fee0008000f00 */
.L_x_168:
[----:B-1----:R1:W2:Y:S02]  /*9570*/  SYNCS.PHASECHK.TRANS64.TRYWAIT P0, [R0+URZ+0x110], R2 ;  /* 0x00011002000075a7 */ /* 0x0022a400080011ff */
[----:B--2---:R-:W-:Y:S05]  /*9580*/  @!P0 NANOSLEEP.SYNCS 0x989680 ;  /* 0x009896800000895d */ /* 0x004fea0003900000 */
[----:B------:R-:W2:Y:S02]  /*9590*/  @!P0 SYNCS.PHASECHK.TRANS64 P0, [R0+URZ+0x110], R2 ;  /* 0x00011002000085a7 */ /* 0x000ea400080010ff */
[----:B--2---:R-:W-:Y:S05]  /*95a0*/  @!P0 BRA `(.L_x_168) ;  /* 0xfffffffc00f08947 */ /* 0x004fea000383ffff */
[----:B------:R-:W-:Y:S05]  /*95b0*/  BRA `(.L_x_169) ;  /* 0xffffffcc00187947 */ /* 0x000fea000383ffff */
.L_x_92:
[----:B-1----:R1:W2:Y:S02]  /*95c0*/  SYNCS.PHASECHK.TRANS64.TRYWAIT P1, [R0+URZ+0xd0], R4 ;  /* 0x0000d004000075a7 */ /* 0x0022a400080211ff */
[----:B--2---:R-:W-:Y:S05]  /*95d0*/  @!P1 NANOSLEEP.SYNCS 0x989680 ;  /* 0x009896800000995d */ /* 0x004fea0003900000 */
[----:B------:R-:W2:Y:S02]  /*95e0*/  @!P1 SYNCS.PHASECHK.TRANS64 P1, [R0+URZ+0xd0], R4 ;  /* 0x0000d004000095a7 */ /* 0x000ea400080210ff */
[----:B--2---:R-:W-:Y:S05]  /*95f0*/  @!P1 BRA `(.L_x_92) ;  /* 0xfffffffc00f09947 */ /* 0x004fea000383ffff */
[----:B------:R-:W-:Y:S05]  /*9600*/  BRA `(.L_x_91) ;  /* 0xffffffdc00bc7947 */ /* 0x000fea000383ffff */
.L_x_94:
[----:B-1----:R1:W4:Y:S02]  /*9610*/  SYNCS.PHASECHK.TRANS64.TRYWAIT P1, [R27+URZ+0x120], R3 ;  /* 0x000120031b0075a7 */ /* 0x00232400080211ff */
[----:B----4-:R-:W-:Y:S05]  /*9620*/  @!P1 NANOSLEEP.SYNCS 0x989680 ;  /* 0x009896800000995d */ /* 0x010fea0003900000 */
[----:B------:R-:W4:Y:S02]  /*9630*/  @!P1 SYNCS.PHASECHK.TRANS64 P1, [R27+URZ+0x120], R3 ;  /* 0x000120031b0095a7 */ /* 0x000f2400080210ff */
[----:B----4-:R-:W-:Y:S05]  /*9640*/  @!P1 BRA `(.L_x_94) ;  /* 0xfffffffc00f09947 */ /* 0x010fea000383ffff */
[----:B------:R-:W-:Y:S05]  /*9650*/  BRA `(.L_x_93) ;  /* 0xffffffe0000c7947 */ /* 0x000fea000383ffff */
.L_x_105:
[----:B-1----:R1:W2:Y:S02]  /*9660*/  SYNCS.PHASECHK.TRANS64.TRYWAIT P1, [R3+URZ+0xd0], R67 ;  /* 0x0000d043030075a7 */ /* 0x0022a400080211ff */
[----:B--2---:R-:W-:Y:S05]  /*9670*/  @!P1 NANOSLEEP.SYNCS 0x989680 ;  /* 0x009896800000995d */ /* 0x004fea0003900000 */
[----:B------:R-:W2:Y:S02]  /*9680*/  @!P1 SYNCS.PHASECHK.TRANS64 P1, [R3+URZ+0xd0], R67 ;  /* 0x0000d043030095a7 */ /* 0x000ea400080210ff */
[----:B--2---:R-:W-:Y:S05]  /*9690*/  @!P1 BRA `(.L_x_105) ;  /* 0xfffffffc00f09947 */ /* 0x004fea000383ffff */
[----:B------:R-:W-:Y:S05]  /*96a0*/  BRA `(.L_x_104) ;  /* 0xffffffe8002c7947 */ /* 0x000fea000383ffff */
        .weak           $__internal_0_$__cuda_sm10x_tcgen05_guardrail_trap_col_being_dealloced_not_returned_by_alloc
        .type           $__internal_0_$__cuda_sm10x_tcgen05_guardrail_trap_col_being_dealloced_not_returned_by_alloc,@function
        .size           $__internal_0_$__cuda_sm10x_tcgen05_guardrail_trap_col_being_dealloced_not_returned_by_alloc,($__internal_1_$__cuda_sm10x_tcgen05_guardrail_trap_phase_invalid_during_alloc - $__internal_0_$__cuda_sm10x_tcgen05_guardrail_trap_col_being_dealloced_not_returned_by_alloc)
$__internal_0_$__cuda_sm10x_tcgen05_guardrail_trap_col_being_dealloced_not_returned_by_alloc:
[----:B------:R-:W-:Y:S05]  /*96b0*/  BPT.TRAP 0x1 ;  /* 0x000000040000795c */ /* 0x000fea0000300000 */
[----:B------:R-:W-:-:S04]  /*96c0*/  MOV R3, 0x0 ;  /* 0x0000000000037802 */ /* 0x000fc80000000f00 */
[----:B------:R-:W-:Y:S05]  /*96d0*/  RET.REL.NODEC R2 `(_ZN7cutlass13device_kernelINS_4conv6kernel13ConvUniversalINS1_16ConvProblemShapeILNS1_8OperatorE2ELi3EEENS1_10collective14CollectiveConvINS1_47MainloopSm100TmaUmmaWarpSpecializedImplicitGemmILS5_2ELi13ELi3ELi1ELi2EN4cute5tupleIJNSA_1CILi1EEESD_SD_EEEEENSB_IJNSC_ILi64EEENSB_IJSG_EEESH_EEENS_6half_tESJ_NSA_8TiledMMAINSA_8MMA_AtomIJNSA_20SM100_MMA_F16BF16_SSISJ_SJ_fLi64ELi64ELNSA_4UMMA5MajorE1ELSO_1ELNSN_7ScaleInE0ELSP_0EEEEEENSA_6LayoutISE_NSB_IJNSC_ILi0EEEST_ST_EEEEENSB_IJNSA_10UnderscoreESW_SW_EEEEENS7_6detail27Sm100ImplicitGemmTileTraitsINSA_13SM90_TMA_LOADENSA_14ComposedLayoutINSA_7SwizzleILi3ELi4ELi3EEENSA_18smem_ptr_flag_bitsILi16EEENSS_INSB_IJSG_NSC_ILi8EEEEEENSB_IJSD_SG_EEEEEEEvEENS10_INSA_20SM90_TMA_LOAD_IM2COLES1B_vEEEENS_8epilogue10collective18CollectiveEpilogueINS1G_23Sm100TmaWarpSpecializedILi3ELi2ELi16ELb1ELb0EEEJSI_NSB_IJNSS_ISG_SD_EENSS_INSC_ILi32EEESD_EEEEESJ_NSB_IJlNSB_IJSD_lllEEEST_EEESJ_S1Q_NS1G_6fusion15FusionCallbacksIS1K_NS1R_17LinearCombinationISJ_fSJ_fLNS_15FloatRoundStyleE2EEESI_S1O_JEEENSA_5SM1004TMEM4LOAD26SM100_TMEM_LOAD_16dp256b4xES11_NS12_INS13_ILi2ELi4ELi3EEES16_NSS_INSB_IJS17_S1M_EEENSB_IJS1M_SD_EEEEEEENSA_17SM75_U32x4_LDSM_NENSA_14SM90_TMA_STOREES25_NSA_17SM90_U32x4_STSM_NENSA_39AutoVectorizingCopyWithAssumedAlignmentILi128EEEEEEvvEEEEvNT_6ParamsE) ;  /* 0xffffff6802487950 */ /* 0x000fea0003c3ffff */
        .weak           $__internal_1_$__cuda_sm10x_tcgen05_guardrail_trap_phase_invalid_during_alloc
        .type           $__internal_1_$__cuda_sm10x_tcgen05_guardrail_trap_phase_invalid_during_alloc,@function
        .size           $__internal_1_$__cuda_sm10x_tcgen05_guardrail_trap_phase_invalid_during_alloc,($__internal_2_$__cuda_sm10x_tcgen05_guardrail_trap_unallocated_columns_being_dealloced - $__internal_1_$__cuda_sm10x_tcgen05_guardrail_trap_phase_invalid_during_alloc)
$__internal_1_$__cuda_sm10x_tcgen05_guardrail_trap_phase_invalid_during_alloc:
[----:B------:R-:W-:Y:S05]  /*96e0*/  BPT.TRAP 0x1 ;  /* 0x000000040000795c */ /* 0x000fea0000300000 */
[----:B------:R-:W-:-:S04]  /*96f0*/  HFMA2 R3, -RZ, RZ, 0, 0 ;  /* 0x00000000ff037431 */ /* 0x000fc800000001ff */
[----:B------:R-:W-:Y:S05]  /*9700*/  RET.REL.NODEC R2 `(_ZN7cutlass13device_kernelINS_4conv6kernel13ConvUniversalINS1_16ConvProblemShapeILNS1_8OperatorE2ELi3EEENS1_10collective14CollectiveConvINS1_47MainloopSm100TmaUmmaWarpSpecializedImplicitGemmILS5_2ELi13ELi3ELi1ELi2EN4cute5tupleIJNSA_1CILi1EEESD_SD_EEEEENSB_IJNSC_ILi64EEENSB_IJSG_EEESH_EEENS_6half_tESJ_NSA_8TiledMMAINSA_8MMA_AtomIJNSA_20SM100_MMA_F16BF16_SSISJ_SJ_fLi64ELi64ELNSA_4UMMA5MajorE1ELSO_1ELNSN_7ScaleInE0ELSP_0EEEEEENSA_6LayoutISE_NSB_IJNSC_ILi0EEEST_ST_EEEEENSB_IJNSA_10UnderscoreESW_SW_EEEEENS7_6detail27Sm100ImplicitGemmTileTraitsINSA_13SM90_TMA_LOADENSA_14ComposedLayoutINSA_7SwizzleILi3ELi4ELi3EEENSA_18smem_ptr_flag_bitsILi16EEENSS_INSB_IJSG_NSC_ILi8EEEEEENSB_IJSD_SG_EEEEEEEvEENS10_INSA_20SM90_TMA_LOAD_IM2COLES1B_vEEEENS_8epilogue10collective18CollectiveEpilogueINS1G_23Sm100TmaWarpSpecializedILi3ELi2ELi16ELb1ELb0EEEJSI_NSB_IJNSS_ISG_SD_EENSS_INSC_ILi32EEESD_EEEEESJ_NSB_IJlNSB_IJSD_lllEEEST_EEESJ_S1Q_NS1G_6fusion15FusionCallbacksIS1K_NS1R_17LinearCombinationISJ_fSJ_fLNS_15FloatRoundStyleE2EEESI_S1O_JEEENSA_5SM1004TMEM4LOAD26SM100_TMEM_LOAD_16dp256b4xES11_NS12_INS13_ILi2ELi4ELi3EEES16_NSS_INSB_IJS17_S1M_EEENSB_IJS1M_SD_EEEEEEENSA_17SM75_U32x4_LDSM_NENSA_14SM90_TMA_STOREES25_NSA_17SM90_U32x4_STSM_NENSA_39AutoVectorizingCopyWithAssumedAlignmentILi128EEEEEEvvEEEEvNT_6ParamsE) ;  /* 0xffffff68023c7950 */ /* 0x000fea0003c3ffff */
        .weak           $__internal_2_$__cuda_sm10x_tcgen05_guardrail_trap_unallocated_columns_being_dealloced
        .type           $__internal_2_$__cuda_sm10x_tcgen05_guardrail_trap_unallocated_columns_being_dealloced,@function
        .size           $__internal_2_$__cuda_sm10x_tcgen05_guardrail_trap_unallocated_columns_being_dealloced,(.L_x_171 - $__internal_2_$__cuda_sm10x_tcgen05_guardrail_trap_unallocated_columns_being_dealloced)
$__internal_2_$__cuda_sm10x_tcgen05_guardrail_trap_unallocated_columns_being_dealloced:
[----:B------:R-:W-:Y:S05]  /*9710*/  BPT.TRAP 0x1 ;  /* 0x000000040000795c */ /* 0x000fea0000300000 */
[----:B------:R-:W-:-:S04]  /*9720*/  MOV R3, 0x0 ;  /* 0x0000000000037802 */ /* 0x000fc80000000f00 */
[----:B------:R-:W-:Y:S05]  /*9730*/  RET.REL.NODEC R2 `(_ZN7cutlass13device_kernelINS_4conv6kernel13ConvUniversalINS1_16ConvProblemShapeILNS1_8OperatorE2ELi3EEENS1_10collective14CollectiveConvINS1_47MainloopSm100TmaUmmaWarpSpecializedImplicitGemmILS5_2ELi13ELi3ELi1ELi2EN4cute5tupleIJNSA_1CILi1EEESD_SD_EEEEENSB_IJNSC_ILi64EEENSB_IJSG_EEESH_EEENS_6half_tESJ_NSA_8TiledMMAINSA_8MMA_AtomIJNSA_20SM100_MMA_F16BF16_SSISJ_SJ_fLi64ELi64ELNSA_4UMMA5MajorE1ELSO_1ELNSN_7ScaleInE0ELSP_0EEEEEENSA_6LayoutISE_NSB_IJNSC_ILi0EEEST_ST_EEEEENSB_IJNSA_10UnderscoreESW_SW_EEEEENS7_6detail27Sm100ImplicitGemmTileTraitsINSA_13SM90_TMA_LOADENSA_14ComposedLayoutINSA_7SwizzleILi3ELi4ELi3EEENSA_18smem_ptr_flag_bitsILi16EEENSS_INSB_IJSG_NSC_ILi8EEEEEENSB_IJSD_SG_EEEEEEEvEENS10_INSA_20SM90_TMA_LOAD_IM2COLES1B_vEEEENS_8epilogue10collective18CollectiveEpilogueINS1G_23Sm100TmaWarpSpecializedILi3ELi2ELi16ELb1ELb0EEEJSI_NSB_IJNSS_ISG_SD_EENSS_INSC_ILi32EEESD_EEEEESJ_NSB_IJlNSB_IJSD_lllEEEST_EEESJ_S1Q_NS1G_6fusion15FusionCallbacksIS1K_NS1R_17LinearCombinationISJ_fSJ_fLNS_15FloatRoundStyleE2EEESI_S1O_JEEENSA_5SM1004TMEM4LOAD26SM100_TMEM_LOAD_16dp256b4xES11_NS12_INS13_ILi2ELi4ELi3EEES16_NSS_INSB_IJS17_S1M_EEENSB_IJS1M_SD_EEEEEEENSA_17SM75_U32x4_LDSM_NENSA_14SM90_TMA_STOREES25_NSA_17SM90_U32x4_STSM_NENSA_39AutoVectorizingCopyWithAssumedAlignmentILi128EEEEEEvvEEEEvNT_6ParamsE) ;  /* 0xffffff6802307950 */ /* 0x000fea0003c3ffff */
.L_x_170:
[----:B------:R-:W-:-:S00]  /*9740*/  BRA `(.L_x_170) ;  /* 0xfffffffc00fc7947 */ /* 0x000fc0000383ffff */
[----:B------:R-:W-:-:S00]  /*9750*/  NOP ;  /* 0x0000000000007918 */ /* 0x000fc00000000000 */
        /* <DEDUP_REMOVED lines=10> */
.L_x_171:


//--------------------- .nv.global.init           --------------------------
	.section	.nv.global.init,"aw",@progbits
.nv.global.init:
	.type		$str$29,@object
	.size		$str$29,($str$30 - $str$29)
$str$29:
        /*0000*/ 	.byte	0x28, 0x61, 0x64, 0x64, 0x72, 0x65, 0x73, 0x73, 0x20, 0x26, 0x20, 0x6d, 0x61, 0x73, 0x6b, 0x29
        /*0010*/ 	.byte	0x20, 0x3d, 0x3d, 0x20, 0x30, 0x00
	.type		$str$30,@object
	.size		$str$30,($str$28 - $str$30)
$str$30:
        /*0016*/ 	.byte	0x2f, 0x74, 0x6d, 0x70, 0x2f, 0x63, 0x75, 0x74, 0x6c, 0x61, 0x73, 0x73, 0x5f, 0x73, 0x77, 0x65
        /*0026*/ 	.byte	0x65, 0x70, 0x5f, 0x73, 0x72, 0x63, 0x2f, 0x69, 0x6e, 0x63, 0x6c, 0x75, 0x64, 0x65, 0x2f, 0x63
        /*0036*/ 	.byte	0x75, 0x74, 0x65, 0x2f, 0x70, 0x6f, 0x69, 0x6e, 0x74, 0x65, 0x72, 0x5f, 0x66, 0x6c, 0x61, 0x67
        /*0046*/ 	.byte	0x67, 0x65, 0x64, 0x2e, 0x68, 0x70, 0x70, 0x00
	.type		$str$28,@object
	.size		$str$28,($str$27 - $str$28)
$str$28:
        /*004e*/ 	.byte	0x2f, 0x74, 0x6d, 0x70, 0x2f, 0x63, 0x75, 0x74, 0x6c, 0x61, 0x73, 0x73, 0x5f, 0x73, 0x77, 0x65
        /*005e*/ 	.byte	0x65, 0x70, 0x5f, 0x73, 0x72, 0x63, 0x2f, 0x69, 0x6e, 0x63, 0x6c, 0x75, 0x64, 0x65, 0x2f, 0x63
        /*006e*/ 	.byte	0x75, 0x74, 0x65, 0x2f, 0x61, 0x74, 0x6f, 0x6d, 0x2f, 0x63, 0x6f, 0x70, 0x79, 0x5f, 0x74, 0x72
        /*007e*/ 	.byte	0x61, 0x69, 0x74, 0x73, 0x5f, 0x73, 0x6d, 0x31, 0x30, 0x30, 0x2e, 0x68, 0x70, 0x70, 0x00
	.type		$str$27,@object
	.size		$str$27,(__unnamed_1 - $str$27)
$str$27:
        /*008d*/ 	.byte	0x28, 0x28, 0x75, 0x69, 0x6e, 0x74, 0x33, 0x32, 0x5f, 0x74, 0x28, 0x74, 0x68, 0x72, 0x65, 0x61
        /*009d*/ 	.byte	0x64, 0x49, 0x64, 0x78, 0x2e, 0x78, 0x29, 0x20, 0x2f, 0x20, 0x33, 0x32, 0x29, 0x20, 0x25, 0x20
        /*00ad*/ 	.byte	0x34, 0x29, 0x20, 0x3d, 0x3d, 0x20, 0x28, 0x28, 0x28, 0x74, 0x6d, 0x65, 0x6d, 0x5f, 0x61, 0x64
        /*00bd*/ 	.byte	0x64, 0x72, 0x20, 0x3e, 0x3e, 0x20, 0x31, 0x36, 0x29, 0x20, 0x2f, 0x20, 0x33, 0x32, 0x29, 0x20
        /*00cd*/ 	.byte	0x25, 0x20, 0x34, 0x29, 0x00
	.type		__unnamed_1,@object
	.size		__unnamed_1,(__unnamed_2 - __unnamed_1)
__unnamed_1:
        /*00d2*/ 	.byte	0x61, 0x75, 0x74, 0x6f, 0x20, 0x63, 0x75, 0x74, 0x65, 0x3a, 0x3a, 0x61, 0x73, 0x5f, 0x70, 0x6f
        /* <DEDUP_REMOVED lines=24> */
        /*0262*/ 	.byte	0x3e, 0x3e, 0x3e, 0x5d, 0x00
	.type		__unnamed_2,@object
	.size		__unnamed_2,(.L_2 - __unnamed_2)
__unnamed_2:
        /* <DEDUP_REMOVED lines=46> */
.L_2:


//--------------------- .nv.shared._ZN7cutlass13device_kernelINS_4conv6kernel13ConvUniversalINS1_16ConvProblemShapeILNS1_8OperatorE2ELi3EEENS1_10collective14CollectiveConvINS1_47MainloopSm100TmaUmmaWarpSpecializedImplicitGemmILS5_2ELi13ELi3ELi1ELi2EN4cute5tupleIJNSA_1CILi1EEESD_SD_EEEEENSB_IJNSC_ILi64EEENSB_IJSG_EEESH_EEENS_6half_tESJ_NSA_8TiledMMAINSA_8MMA_AtomIJNSA_20SM100_MMA_F16BF16_SSISJ_SJ_fLi64ELi64ELNSA_4UMMA5MajorE1ELSO_1ELNSN_7ScaleInE0ELSP_0EEEEEENSA_6LayoutISE_NSB_IJNSC_ILi0EEEST_ST_EEEEENSB_IJNSA_10UnderscoreESW_SW_EEEEENS7_6detail27Sm100ImplicitGemmTileTraitsINSA_13SM90_TMA_LOADENSA_14ComposedLayoutINSA_7SwizzleILi3ELi4ELi3EEENSA_18smem_ptr_flag_bitsILi16EEENSS_INSB_IJSG_NSC_ILi8EEEEEENSB_IJSD_SG_EEEEEEEvEENS10_INSA_20SM90_TMA_LOAD_IM2COLES1B_vEEEENS_8epilogue10collective18CollectiveEpilogueINS1G_23Sm100TmaWarpSpecializedILi3ELi2ELi16ELb1ELb0EEEJSI_NSB_IJNSS_ISG_SD_EENSS_INSC_ILi32EEESD_EEEEESJ_NSB_IJlNSB_IJSD_lllEEEST_EEESJ_S1Q_NS1G_6fusion15FusionCallbacksIS1K_NS1R_17LinearCombinationISJ_fSJ_fLNS_15FloatRoundStyleE2EEESI_S1O_JEEENSA_5SM1004TMEM4LOAD26SM100_TMEM_LOAD_16dp256b4xES11_NS12_INS13_ILi2ELi4ELi3EEES16_NSS_INSB_IJS17_S1M_EEENSB_IJS1M_SD_EEEEEEENSA_17SM75_U32x4_LDSM_NENSA_14SM90_TMA_STOREES25_NSA_17SM90_U32x4_STSM_NENSA_39AutoVectorizingCopyWithAssumedAlignmentILi128EEEEEEvvEEEEvNT_6ParamsE --------------------------
	.section	.nv.shared._ZN7cutlass13device_kernelINS_4conv6kernel13ConvUniversalINS1_16ConvProblemShapeILNS1_8OperatorE2ELi3EEENS1_10collective14CollectiveConvINS1_47MainloopSm100TmaUmmaWarpSpecializedImplicitGemmILS5_2ELi13ELi3ELi1ELi2EN4cute5tupleIJNSA_1CILi1EEESD_SD_EEEEENSB_IJNSC_ILi64EEENSB_IJSG_EEESH_EEENS_6half_tESJ_NSA_8TiledMMAINSA_8MMA_AtomIJNSA_20SM100_MMA_F16BF16_SSISJ_SJ_fLi64ELi64ELNSA_4UMMA5MajorE1ELSO_1ELNSN_7ScaleInE0ELSP_0EEEEEENSA_6LayoutISE_NSB_IJNSC_ILi0EEEST_ST_EEEEENSB_IJNSA_10UnderscoreESW_SW_EEEEENS7_6detail27Sm100ImplicitGemmTileTraitsINSA_13SM90_TMA_LOADENSA_14ComposedLayoutINSA_7SwizzleILi3ELi4ELi3EEENSA_18smem_ptr_flag_bitsILi16EEENSS_INSB_IJSG_NSC_ILi8EEEEEENSB_IJSD_SG_EEEEEEEvEENS10_INSA_20SM90_TMA_LOAD_IM2COLES1B_vEEEENS_8epilogue10collective18CollectiveEpilogueINS1G_23Sm100TmaWarpSpecializedILi3ELi2ELi16ELb1ELb0EEEJSI_NSB_IJNSS_ISG_SD_EENSS_INSC_ILi32EEESD_EEEEESJ_NSB_IJlNSB_IJSD_lllEEEST_EEESJ_S1Q_NS1G_6fusion15FusionCallbacksIS1K_NS1R_17LinearCombinationISJ_fSJ_fLNS_15FloatRoundStyleE2EEESI_S1O_JEEENSA_5SM1004TMEM4LOAD26SM100_TMEM_LOAD_16dp256b4xES11_NS12_INS13_ILi2ELi4ELi3EEES16_NSS_INSB_IJS17_S1M_EEENSB_IJS1M_SD_EEEEEEENSA_17SM75_U32x4_LDSM_NENSA_14SM90_TMA_STOREES25_NSA_17SM90_U32x4_STSM_NENSA_39AutoVectorizingCopyWithAssumedAlignmentILi128EEEEEEvvEEEEvNT_6ParamsE,"aw",@nobits
	.sectionflags	@""
	.align	16
	.zero		1024


//--------------------- .nv.shared.reserved.0     --------------------------
	.section	.nv.shared.reserved.0,"aw",@nobits
	.weak		__nv_reservedSMEM_offset_0_alias
	.size		__nv_reservedSMEM_offset_0_alias, 0, 64
	.other		__nv_reservedSMEM_offset_0_alias,@"STO_CUDA_RESERVED_SHARED STV_DEFAULT"
__nv_reservedSMEM_offset_0_alias:
	.zero		0
.nv.shared.reserved.0:
	.zero		64
	.weak		__nv_reservedSMEM_tcgen05_partition
	.type		__nv_reservedSMEM_tcgen05_partition,@object
	.size		__nv_reservedSMEM_tcgen05_partition,(.L_0 - __nv_reservedSMEM_tcgen05_partition)
__nv_reservedSMEM_tcgen05_partition:
	.zero		32
.L_0:


//--------------------- .nv.global                --------------------------
	.section	.nv.global,"aw",@nobits
.nv.global:
	.type		_ZN39_INTERNAL_2d1cebd1_4_k_cu_3d4991e7_30944cute1_E,@object
	.size		_ZN39_INTERNAL_2d1cebd1_4_k_cu_3d4991e7_30944cute1_E,(_ZN39_INTERNAL_2d1cebd1_4_k_cu_3d4991e7_30944cuda3std3__45__cpo6cbeginE - _ZN39_INTERNAL_2d1cebd1_4_k_cu_3d4991e7_30944cute1_E)
_ZN39_INTERNAL_2d1cebd1_4_k_cu_3d4991e7_30944cute1_E:
	.zero		1
	.type		_ZN39_INTERNAL_2d1cebd1_4_k_cu_3d4991e7_30944cuda3std3__45__cpo6cbeginE,@object
	.size		_ZN39_INTERNAL_2d1cebd1_4_k_cu_3d4991e7_30944cuda3std3__45__cpo6cbeginE,(_ZN39_INTERNAL_2d1cebd1_4_k_cu_3d4991e7_30944cuda3std3__48in_placeE - _ZN39_INTERNAL_2d1cebd1_4_k_cu_3d4991e7_30944cuda3std3__45__cpo6cbeginE)
_ZN39_INTERNAL_2d1cebd1_4_k_cu_3d4991e7_30944cuda3std3__45__cpo6cbeginE:
	.zero		1
	.type		_ZN39_INTERNAL_2d1cebd1_4_k_cu_3d4991e7_30944cuda3std3__48in_placeE,@object
	.size		_ZN39_INTERNAL_2d1cebd1_4_k_cu_3d4991e7_30944cuda3std3__48in_placeE,(_ZN39_INTERNAL_2d1cebd1_4_k_cu_3d4991e7_30944cuda3std6ranges3__45__cpo9iter_moveE - _ZN39_INTERNAL_2d1cebd1_4_k_cu_3d4991e7_30944cuda3std3__48in_placeE)
_ZN39_INTERNAL_2d1cebd1_4_k_cu_3d4991e7_30944cuda3std3__48in_placeE:
	.zero		1
	.type		_ZN39_INTERNAL_2d1cebd1_4_k_cu_3d4991e7_30944cuda3std6ranges3__45__cpo9iter_moveE,@object
	.size		_ZN39_INTERNAL_2d1cebd1_4_k_cu_3d4991e7_30944cuda3std6ranges3__45__cpo9iter_moveE,(_ZN39_INTERNAL_2d1cebd1_4_k_cu_3d4991e7_30944cuda3std3__45__cpo5beginE - _ZN39_INTERNAL_2d1cebd1_4_k_cu_3d4991e7_30944cuda3std6ranges3__45__cpo9iter_moveE)
_ZN39_INTERNAL_2d1cebd1_4_k_cu_3d4991e7_30944cuda3std6ranges3__45__cpo9iter_moveE:
	.zero		1
	.type		_ZN39_INTERNAL_2d1cebd1_4_k_cu_3d4991e7_30944cuda3std3__45__cpo5beginE,@object
	.size		_ZN39_INTERNAL_2d1cebd1_4_k_cu_3d4991e7_30944cuda3std3__45__cpo5beginE,(_ZN39_INTERNAL_2d1cebd1_4_k_cu_3d4991e7_30944cuda3std3__441_GLOBAL__N__2d1cebd1_4_k_cu_3d4991e7_30946ignoreE - _ZN39_INTERNAL_2d1cebd1_4_k_cu_3d4991e7_30944cuda3std3__45__cpo5beginE)
_ZN39_INTERNAL_2d1cebd1_4_k_cu_3d4991e7_30944cuda3std3__45__cpo5beginE:
	.zero		1
	.type		_ZN39_INTERNAL_2d1cebd1_4_k_cu_3d4991e7_30944cuda3std3__441_GLOBAL__N__2d1cebd1_4_k_cu_3d4991e7_30946ignoreE,@object
	.size		_ZN39_INTERNAL_2d1cebd1_4_k_cu_3d4991e7_30944cuda3std3__441_GLOBAL__N__2d1cebd1_4_k_cu_3d4991e7_30946ignoreE,(_ZN39_INTERNAL_2d1cebd1_4_k_cu_3d4991e7_30944cute7productE - _ZN39_INTERNAL_2d1cebd1_4_k_cu_3d4991e7_30944cuda3std3__441_GLOBAL__N__2d1cebd1_4_k_cu_3d4991e7_30946ignoreE)
_ZN39_INTERNAL_2d1cebd1_4_k_cu_3d4991e7_30944cuda3std3__441_GLOBAL__N__2d1cebd1_4_k_cu_3d4991e7_30946ignoreE:
	.zero		1
	.type		_ZN39_INTERNAL_2d1cebd1_4_k_cu_3d4991e7_30944cute7productE,@object
	.size		_ZN39_INTERNAL_2d1cebd1_4_k_cu_3d4991e7_30944cute7productE,(_ZN39_INTERNAL_2d1cebd1_4_k_cu_3d4991e7_30944cuda3std3__45__cpo3endE - _ZN39_INTERNAL_2d1cebd1_4_k_cu_3d4991e7_30944cute7productE)
_ZN39_INTERNAL_2d1cebd1_4_k_cu_3d4991e7_30944cute7productE:
	.zero		1
	.type		_ZN39_INTERNAL_2d1cebd1_4_k_cu_3d4991e7_30944cuda3std3__45__cpo3endE,@object
	.size		_ZN39_INTERNAL_2d1cebd1_4_k_cu_3d4991e7_30944cuda3std3__45__cpo3endE,(_ZN39_INTERNAL_2d1cebd1_4_k_cu_3d4991e7_30944cuda3std3__419piecewise_constructE - _ZN39_INTERNAL_2d1cebd1_4_k_cu_3d4991e7_30944cuda3std3__45__cpo3endE)
_ZN39_INTERNAL_2d1cebd1_4_k_cu_3d4991e7_30944cuda3std3__45__cpo3endE:
	.zero		1
	.type		_ZN39_INTERNAL_2d1cebd1_4_k_cu_3d4991e7_30944cuda3std3__419piecewise_constructE,@object
	.size		_ZN39_INTERNAL_2d1cebd1_4_k_cu_3d4991e7_30944cuda3std3__419piecewise_constructE,(_ZN39_INTERNAL_2d1cebd1_4_k_cu_3d4991e7_30944cuda3std3__45__cpo4cendE - _ZN39_INTERNAL_2d1cebd1_4_k_cu_3d4991e7_30944cuda3std3__419piecewise_constructE)
_ZN39_INTERNAL_2d1cebd1_4_k_cu_3d4991e7_30944cuda3std3__419piecewise_constructE:
	.zero		1
	.type		_ZN39_INTERNAL_2d1cebd1_4_k_cu_3d4991e7_30944cuda3std3__45__cpo4cendE,@object
	.size		_ZN39_INTERNAL_2d1cebd1_4_k_cu_3d4991e7_30944cuda3std3__45__cpo4cendE,(_ZN39_INTERNAL_2d1cebd1_4_k_cu_3d4991e7_30944cuda3std6ranges3__45__cpo4swapE - _ZN39_INTERNAL_2d1cebd1_4_k_cu_3d4991e7_30944cuda3std3__45__cpo4cendE)
_ZN39_INTERNAL_2d1cebd1_4_k_cu_3d4991e7_30944cuda3std3__45__cpo4cendE:
	.zero		1
	.type		_ZN39_INTERNAL_2d1cebd1_4_k_cu_3d4991e7_30944cuda3std6ranges3__45__cpo4swapE,@object
	.size		_ZN39_INTERNAL_2d1cebd1_4_k_cu_3d4991e7_30944cuda3std6ranges3__45__cpo4swapE,(.L_10 - _ZN39_INTERNAL_2d1cebd1_4_k_cu_3d4991e7_30944cuda3std6ranges3__45__cpo4swapE)
_ZN39_INTERNAL_2d1cebd1_4_k_cu_3d4991e7_30944cuda3std6ranges3__45__cpo4swapE:
	.zero		1
.L_10:


//--------------------- .nv.constant0._ZN7cutlass13device_kernelINS_4conv6kernel13ConvUniversalINS1_16ConvProblemShapeILNS1_8OperatorE2ELi3EEENS1_10collective14CollectiveConvINS1_47MainloopSm100TmaUmmaWarpSpecializedImplicitGemmILS5_2ELi13ELi3ELi1ELi2EN4cute5tupleIJNSA_1CILi1EEESD_SD_EEEEENSB_IJNSC_ILi64EEENSB_IJSG_EEESH_EEENS_6half_tESJ_NSA_8TiledMMAINSA_8MMA_AtomIJNSA_20SM100_MMA_F16BF16_SSISJ_SJ_fLi64ELi64ELNSA_4UMMA5MajorE1ELSO_1ELNSN_7ScaleInE0ELSP_0EEEEEENSA_6LayoutISE_NSB_IJNSC_ILi0EEEST_ST_EEEEENSB_IJNSA_10UnderscoreESW_SW_EEEEENS7_6detail27Sm100ImplicitGemmTileTraitsINSA_13SM90_TMA_LOADENSA_14ComposedLayoutINSA_7SwizzleILi3ELi4ELi3EEENSA_18smem_ptr_flag_bitsILi16EEENSS_INSB_IJSG_NSC_ILi8EEEEEENSB_IJSD_SG_EEEEEEEvEENS10_INSA_20SM90_TMA_LOAD_IM2COLES1B_vEEEENS_8epilogue10collective18CollectiveEpilogueINS1G_23Sm100TmaWarpSpecializedILi3ELi2ELi16ELb1ELb0EEEJSI_NSB_IJNSS_ISG_SD_EENSS_INSC_ILi32EEESD_EEEEESJ_NSB_IJlNSB_IJSD_lllEEEST_EEESJ_S1Q_NS1G_6fusion15FusionCallbacksIS1K_NS1R_17LinearCombinationISJ_fSJ_fLNS_15FloatRoundStyleE2EEESI_S1O_JEEENSA_5SM1004TMEM4LOAD26SM100_TMEM_LOAD_16dp256b4xES11_NS12_INS13_ILi2ELi4ELi3EEES16_NSS_INSB_IJS17_S1M_EEENSB_IJS1M_SD_EEEEEEENSA_17SM75_U32x4_LDSM_NENSA_14SM90_TMA_STOREES25_NSA_17SM90_U32x4_STSM_NENSA_39AutoVectorizingCopyWithAssumedAlignmentILi128EEEEEEvvEEEEvNT_6ParamsE --------------------------
	.section	.nv.constant0._ZN7cutlass13device_kernelINS_4conv6kernel13ConvUniversalINS1_16ConvProblemShapeILNS1_8OperatorE2ELi3EEENS1_10collective14CollectiveConvINS1_47MainloopSm100TmaUmmaWarpSpecializedImplicitGemmILS5_2ELi13ELi3ELi1ELi2EN4cute5tupleIJNSA_1CILi1EEESD_SD_EEEEENSB_IJNSC_ILi64EEENSB_IJSG_EEESH_EEENS_6half_tESJ_NSA_8TiledMMAINSA_8MMA_AtomIJNSA_20SM100_MMA_F16BF16_SSISJ_SJ_fLi64ELi64ELNSA_4UMMA5MajorE1ELSO_1ELNSN_7ScaleInE0ELSP_0EEEEEENSA_6LayoutISE_NSB_IJNSC_ILi0EEEST_ST_EEEEENSB_IJNSA_10UnderscoreESW_SW_EEEEENS7_6detail27Sm100ImplicitGemmTileTraitsINSA_13SM90_TMA_LOADENSA_14ComposedLayoutINSA_7SwizzleILi3ELi4ELi3EEENSA_18smem_ptr_flag_bitsILi16EEENSS_INSB_IJSG_NSC_ILi8EEEEEENSB_IJSD_SG_EEEEEEEvEENS10_INSA_20SM90_TMA_LOAD_IM2COLES1B_vEEEENS_8epilogue10collective18CollectiveEpilogueINS1G_23Sm100TmaWarpSpecializedILi3ELi2ELi16ELb1ELb0EEEJSI_NSB_IJNSS_ISG_SD_EENSS_INSC_ILi32EEESD_EEEEESJ_NSB_IJlNSB_IJSD_lllEEEST_EEESJ_S1Q_NS1G_6fusion15FusionCallbacksIS1K_NS1R_17LinearCombinationISJ_fSJ_fLNS_15FloatRoundStyleE2EEESI_S1O_JEEENSA_5SM1004TMEM4LOAD26SM100_TMEM_LOAD_16dp256b4xES11_NS12_INS13_ILi2ELi4ELi3EEES16_NSS_INSB_IJS17_S1M_EEENSB_IJS1M_SD_EEEEEEENSA_17SM75_U32x4_LDSM_NENSA_14SM90_TMA_STOREES25_NSA_17SM90_U32x4_STSM_NENSA_39AutoVectorizingCopyWithAssumedAlignmentILi128EEEEEEvvEEEEvNT_6ParamsE,"a",@progbits
	.sectionflags	@""
	.align	4
.nv.constant0._ZN7cutlass13device_kernelINS_4conv6kernel13ConvUniversalINS1_16ConvProblemShapeILNS1_8OperatorE2ELi3EEENS1_10collective14CollectiveConvINS1_47MainloopSm100TmaUmmaWarpSpecializedImplicitGemmILS5_2ELi13ELi3ELi1ELi2EN4cute5tupleIJNSA_1CILi1EEESD_SD_EEEEENSB_IJNSC_ILi64EEENSB_IJSG_EEESH_EEENS_6half_tESJ_NSA_8TiledMMAINSA_8MMA_AtomIJNSA_20SM100_MMA_F16BF16_SSISJ_SJ_fLi64ELi64ELNSA_4UMMA5MajorE1ELSO_1ELNSN_7ScaleInE0ELSP_0EEEEEENSA_6LayoutISE_NSB_IJNSC_ILi0EEEST_ST_EEEEENSB_IJNSA_10UnderscoreESW_SW_EEEEENS7_6detail27Sm100ImplicitGemmTileTraitsINSA_13SM90_TMA_LOADENSA_14ComposedLayoutINSA_7SwizzleILi3ELi4ELi3EEENSA_18smem_ptr_flag_bitsILi16EEENSS_INSB_IJSG_NSC_ILi8EEEEEENSB_IJSD_SG_EEEEEEEvEENS10_INSA_20SM90_TMA_LOAD_IM2COLES1B_vEEEENS_8epilogue10collective18CollectiveEpilogueINS1G_23Sm100TmaWarpSpecializedILi3ELi2ELi16ELb1ELb0EEEJSI_NSB_IJNSS_ISG_SD_EENSS_INSC_ILi32EEESD_EEEEESJ_NSB_IJlNSB_IJSD_lllEEEST_EEESJ_S1Q_NS1G_6fusion15FusionCallbacksIS1K_NS1R_17LinearCombinationISJ_fSJ_fLNS_15FloatRoundStyleE2EEESI_S1O_JEEENSA_5SM1004TMEM4LOAD26SM100_TMEM_LOAD_16dp256b4xES11_NS12_INS13_ILi2ELi4ELi3EEES16_NSS_INSB_IJS17_S1M_EEENSB_IJS1M_SD_EEEEEEENSA_17SM75_U32x4_LDSM_NENSA_14SM90_TMA_STOREES25_NSA_17SM90_U32x4_STSM_NENSA_39AutoVectorizingCopyWithAssumedAlignmentILi128EEEEEEvvEEEEvNT_6ParamsE:
	.zero		3200


//--------------------- SYMBOLS --------------------------

	.type		.nv.reservedSmem.offset0,@object
	.size		.nv.reservedSmem.offset0,0x4
	.type		.nv.reservedSmem.cap,@object
	.size		.nv.reservedSmem.cap,0x4
	.type		__assertfail,@function
